	.headerflags	@"EF_CUDA_TEXMODE_UNIFIED EF_CUDA_64BIT_ADDRESS EF_CUDA_SM80 EF_CUDA_VIRTUAL_SM(EF_CUDA_SM80)"
	.elftype	@"ET_EXEC"


//--------------------- .nv.info                  --------------------------
	.section	.nv.info,"",@"SHT_CUDA_INFO"
	.align	4


	//----- nvinfo : EIATTR_REGCOUNT
	.align		4
        /*0000*/ 	.byte	0x04, 0x2f
        /*0002*/ 	.short	(.L_1 - .L_0)
	.align		4
.L_0:
        /*0004*/ 	.word	index@(matmul_kernel)
        /*0008*/ 	.word	0x000000ff


	//----- nvinfo : EIATTR_MIN_STACK_SIZE
	.align		4
.L_1:
        /*000c*/ 	.byte	0x04, 0x12
        /*000e*/ 	.short	(.L_3 - .L_2)
	.align		4
.L_2:
        /*0010*/ 	.word	index@(matmul_kernel)
        /*0014*/ 	.word	0x00000088


	//----- nvinfo : EIATTR_FRAME_SIZE
	.align		4
.L_3:
        /*0018*/ 	.byte	0x04, 0x11
        /*001a*/ 	.short	(.L_5 - .L_4)
	.align		4
.L_4:
        /*001c*/ 	.word	index@(matmul_kernel)
        /*0020*/ 	.word	0x00000088


	//----- nvinfo : EIATTR_MIN_STACK_SIZE
	.align		4
.L_5:
        /*0024*/ 	.byte	0x04, 0x12
        /*0026*/ 	.short	(.L_7 - .L_6)
	.align		4
.L_6:
        /*0028*/ 	.word	index@(matmul_kernel)
        /*002c*/ 	.word	0x00000088
.L_7:


//--------------------- .nv.info.matmul_kernel    --------------------------
	.section	.nv.info.matmul_kernel,"",@"SHT_CUDA_INFO"
	.sectionflags	@""
	.align	4


	//----- nvinfo : EIATTR_CUDA_API_VERSION
	.align		4
        /*0000*/ 	.byte	0x04, 0x37
        /*0002*/ 	.short	(.L_9 - .L_8)
.L_8:
        /*0004*/ 	.word	0x0000007c


	//----- nvinfo : EIATTR_SW2861232_WAR
	.align		4
.L_9:
        /*0008*/ 	.byte	0x01, 0x35
	.zero		2


	//----- nvinfo : EIATTR_PARAM_CBANK
	.align		4
        /*000c*/ 	.byte	0x04, 0x0a
        /*000e*/ 	.short	(.L_11 - .L_10)
	.align		4
.L_10:
        /*0010*/ 	.word	index@(.nv.constant0.matmul_kernel)
        /*0014*/ 	.short	0x0160
        /*0016*/ 	.short	0x0030


	//----- nvinfo : EIATTR_CBANK_PARAM_SIZE
	.align		4
.L_11:
        /*0018*/ 	.byte	0x03, 0x19
        /*001a*/ 	.short	0x0030


	//----- nvinfo : EIATTR_KPARAM_INFO
	.align		4
        /*001c*/ 	.byte	0x04, 0x17
        /*001e*/ 	.short	(.L_13 - .L_12)
.L_12:
        /*0020*/ 	.word	0x00000000
        /*0024*/ 	.short	0x0008
        /*0026*/ 	.short	0x002c
        /*0028*/ 	.byte	0x00, 0xf0, 0x11, 0x00


	//----- nvinfo : EIATTR_KPARAM_INFO
	.align		4
.L_13:
        /*002c*/ 	.byte	0x04, 0x17
        /*002e*/ 	.short	(.L_15 - .L_14)
.L_14:
        /*0030*/ 	.word	0x00000000
        /*0034*/ 	.short	0x0007
        /*0036*/ 	.short	0x0028
        /*0038*/ 	.byte	0x00, 0xf0, 0x11, 0x00


	//----- nvinfo : EIATTR_KPARAM_INFO
	.align		4
.L_15:
        /*003c*/ 	.byte	0x04, 0x17
        /*003e*/ 	.short	(.L_17 - .L_16)
.L_16:
        /*0040*/ 	.word	0x00000000
        /*0044*/ 	.short	0x0006
        /*0046*/ 	.short	0x0024
        /*0048*/ 	.byte	0x00, 0xf0, 0x11, 0x00


	//----- nvinfo : EIATTR_KPARAM_INFO
	.align		4
.L_17:
        /*004c*/ 	.byte	0x04, 0x17
        /*004e*/ 	.short	(.L_19 - .L_18)
.L_18:
        /*0050*/ 	.word	0x00000000
        /*0054*/ 	.short	0x0005
        /*0056*/ 	.short	0x0020
        /*0058*/ 	.byte	0x00, 0xf0, 0x11, 0x00


	//----- nvinfo : EIATTR_KPARAM_INFO
	.align		4
.L_19:
        /*005c*/ 	.byte	0x04, 0x17
        /*005e*/ 	.short	(.L_21 - .L_20)
.L_20:
        /*0060*/ 	.word	0x00000000
        /*0064*/ 	.short	0x0004
        /*0066*/ 	.short	0x001c
        /*0068*/ 	.byte	0x00, 0xf0, 0x11, 0x00


	//----- nvinfo : EIATTR_KPARAM_INFO
	.align		4
.L_21:
        /*006c*/ 	.byte	0x04, 0x17
        /*006e*/ 	.short	(.L_23 - .L_22)
.L_22:
        /*0070*/ 	.word	0x00000000
        /*0074*/ 	.short	0x0003
        /*0076*/ 	.short	0x0018
        /*0078*/ 	.byte	0x00, 0xf0, 0x11, 0x00


	//----- nvinfo : EIATTR_KPARAM_INFO
	.align		4
.L_23:
        /*007c*/ 	.byte	0x04, 0x17
        /*007e*/ 	.short	(.L_25 - .L_24)
.L_24:
        /*0080*/ 	.word	0x00000000
        /*0084*/ 	.short	0x0002
        /*0086*/ 	.short	0x0010
        /*0088*/ 	.byte	0x00, 0xf0, 0x21, 0x00


	//----- nvinfo : EIATTR_KPARAM_INFO
	.align		4
.L_25:
        /*008c*/ 	.byte	0x04, 0x17
        /*008e*/ 	.short	(.L_27 - .L_26)
.L_26:
        /*0090*/ 	.word	0x00000000
        /*0094*/ 	.short	0x0001
        /*0096*/ 	.short	0x0008
        /*0098*/ 	.byte	0x00, 0xf0, 0x21, 0x00


	//----- nvinfo : EIATTR_KPARAM_INFO
	.align		4
.L_27:
        /*009c*/ 	.byte	0x04, 0x17
        /*009e*/ 	.short	(.L_29 - .L_28)
.L_28:
        /*00a0*/ 	.word	0x00000000
        /*00a4*/ 	.short	0x0000
        /*00a6*/ 	.short	0x0000
        /*00a8*/ 	.byte	0x00, 0xf0, 0x21, 0x00


	//----- nvinfo : EIATTR_MAXREG_COUNT
	.align		4
.L_29:
        /*00ac*/ 	.byte	0x03, 0x1b
        /*00ae*/ 	.short	0x00ff


	//----- nvinfo : EIATTR_EXIT_INSTR_OFFSETS
	.align		4
        /*00b0*/ 	.byte	0x04, 0x1c
        /*00b2*/ 	.short	(.L_31 - .L_30)


	//   ....[0]....
.L_30:
        /*00b4*/ 	.word	0x00006ac0


	//   ....[1]....
        /*00b8*/ 	.word	0x00006af0


	//----- nvinfo : EIATTR_MAX_THREADS
	.align		4
.L_31:
        /*00bc*/ 	.byte	0x04, 0x05
        /*00be*/ 	.short	(.L_33 - .L_32)
.L_32:
        /*00c0*/ 	.word	0x00000100
        /*00c4*/ 	.word	0x00000001
        /*00c8*/ 	.word	0x00000001
.L_33:


//--------------------- .nv.callgraph             --------------------------
	.section	.nv.callgraph,"",@"SHT_CUDA_CALLGRAPH"
	.align	4
	.sectionentsize	8
	.align		4
        /*0000*/ 	.word	0x00000000
	.align		4
        /*0004*/ 	.word	0xffffffff
	.align		4
        /*0008*/ 	.word	0x00000000
	.align		4
        /*000c*/ 	.word	0xfffffffe
	.align		4
        /*0010*/ 	.word	0x00000000
	.align		4
        /*0014*/ 	.word	0xfffffffd
	.align		4
        /*0018*/ 	.word	0x00000000
	.align		4
        /*001c*/ 	.word	0xfffffffc


//--------------------- .nv.rel.action            --------------------------
	.section	.nv.rel.action,"",@"SHT_CUDA_RELOCINFO"
	.align	8
	.sectionentsize	8
        /*0000*/ 	.byte	0x73, 0x00, 0x00, 0x00, 0x00, 0x00, 0x00, 0x00, 0x00, 0x00, 0x00, 0x11, 0x25, 0x00, 0x05, 0x36


//--------------------- .nv.constant0.matmul_kernel --------------------------
	.section	.nv.constant0.matmul_kernel,"a",@progbits
	.sectionflags	@""
	.align	4
.nv.constant0.matmul_kernel:
	.zero		400


//--------------------- .text.matmul_kernel       --------------------------
	.section	.text.matmul_kernel,"ax",@progbits
	.sectionflags	@"SHF_BARRIERS=1"
	.sectioninfo	@"SHI_REGISTERS=255"
	.align	128
        .global         matmul_kernel
        .type           matmul_kernel,@function
        .size           matmul_kernel,(.L_x_3 - matmul_kernel)
        .other          matmul_kernel,@"STO_CUDA_ENTRY STV_DEFAULT"
matmul_kernel:
.text.matmul_kernel:
[----:B------:R-:W-:Y:S02]  /*0000*/  MOV R1, c[0x0][0x28] ;  /* 0x00000a0000017a02 */ /* 0x000fe40000000f00 */
[----:B------:R-:W-:Y:S01]  /*0010*/  IMAD.MOV.U32 R0, RZ, RZ, c[0x0][0x17c] ;  /* 0x00005f00ff007624 */ /* 0x000fe200078e00ff */
[----:B------:R-:W1:Y:S01]  /*0020*/  S2R R8, SR_CTAID.X ;  /* 0x0000000000087919 */ /* 0x000e620000002500 */
[----:B------:R-:W-:Y:S01]  /*0030*/  IABS R25, c[0x0][0x178] ;  /* 0x00005e0000197a13 */ /* 0x000fe20000000000 */
[----:B------:R-:W-:Y:S01]  /*0040*/  UMOV UR7, 0x7f ;  /* 0x0000007f00077882 */ /* 0x000fe20000000000 */
[----:B------:R-:W-:Y:S01]  /*0050*/  IADD3 R1, R1, -0x88, RZ ;  /* 0xffffff7801017810 */ /* 0x000fe20007ffe0ff */
[----:B------:R-:W2:Y:S01]  /*0060*/  S2R R75, SR_TID.X ;  /* 0x00000000004b7919 */ /* 0x000ea20000002100 */
[----:B------:R-:W-:Y:S01]  /*0070*/  IADD3 R0, R0, 0x7f, RZ ;  /* 0x0000007f00007810 */ /* 0x000fe20007ffe0ff */
[----:B------:R-:W-:Y:S01]  /*0080*/  ULDC UR15, c[0x0][0x180] ;  /* 0x00006000000f7ab9 */ /* 0x000fe20000000800 */
[----:B------:R-:W-:Y:S01]  /*0090*/  IMAD.MOV.U32 R46, RZ, RZ, 0x2 ;  /* 0x00000002ff2e7424 */ /* 0x000fe200078e00ff */
[----:B------:R-:W-:Y:S01]  /*00a0*/  UIADD3 UR7, UR7, UR15, URZ ;  /* 0x0000000f07077290 */ /* 0x000fe2000fffe03f */
[----:B------:R-:W-:Y:S01]  /*00b0*/  SHF.R.S32.HI R2, RZ, 0x1f, R0 ;  /* 0x0000001fff027819 */ /* 0x000fe20000011400 */
[----:B------:R-:W-:Y:S01]  /*00c0*/  ULDC.64 UR18, c[0x0][0x118] ;  /* 0x0000460000127ab9 */ /* 0x000fe20000000a00 */
[----:B------:R-:W-:Y:S01]  /*00d0*/  IMAD.MOV.U32 R63, RZ, RZ, c[0x0][0x188] ;  /* 0x00006200ff3f7624 */ /* 0x000fe200078e00ff */
[----:B------:R-:W-:Y:S01]  /*00e0*/  UISETP.GT.AND UP0, UPT, UR7, 0x7f, UPT ;  /* 0x0000007f0700788c */ /* 0x000fe2000bf04270 */
[----:B------:R-:W-:Y:S01]  /*00f0*/  LEA.HI R0, R2, R0, RZ, 0x7 ;  /* 0x0000000002007211 */ /* 0x000fe200078f38ff */
[----:B------:R-:W-:Y:S01]  /*0100*/  ULDC UR6, c[0x0][0x188] ;  /* 0x0000620000067ab9 */ /* 0x000fe20000000800 */
[----:B------:R-:W-:Y:S01]  /*0110*/  IMAD.MOV.U32 R70, RZ, RZ, RZ ;  /* 0x000000ffff467224 */ /* 0x000fe200078e00ff */
[----:B------:R-:W-:Y:S01]  /*0120*/  USEL UR4, URZ, 0x10, !UP0 ;  /* 0x000000103f047887 */ /* 0x000fe2000c000000 */
[----:B------:R-:W-:Y:S01]  /*0130*/  SHF.R.S32.HI R0, RZ, 0x7, R0 ;  /* 0x00000007ff007819 */ /* 0x000fe20000011400 */
[----:B------:R-:W-:Y:S01]  /*0140*/  UISETP.GT.AND UP0, UPT, UR7, 0xff, UPT ;  /* 0x000000ff0700788c */ /* 0x000fe2000bf04270 */
[----:B------:R-:W-:Y:S01]  /*0150*/  IMAD.MOV.U32 R72, RZ, RZ, RZ ;  /* 0x000000ffff487224 */ /* 0x000fe200078e00ff */
[----:B------:R-:W-:Y:S01]  /*0160*/  USHF.L.U32 UR6, UR6, 0x7, URZ ;  /* 0x0000000706067899 */ /* 0x000fe2000800063f */
[----:B------:R-:W-:Y:S01]  /*0170*/  MOV R74, RZ ;  /* 0x000000ff004a7202 */ /* 0x000fe20000000f00 */
[----:B------:R-:W-:Y:S01]  /*0180*/  IMAD.SHL.U32 R6, R0, 0x8, RZ ;  /* 0x0000000800067824 */ /* 0x000fe200078e00ff */
[----:B------:R-:W-:Y:S01]  /*0190*/  MOV R36, UR4 ;  /* 0x0000000400247c02 */ /* 0x000fe20008000f00 */
[----:B------:R-:W-:Y:S01]  /*01a0*/  UIADD3 UR4, UR15, -0x80, URZ ;  /* 0xffffff800f047890 */ /* 0x000fe2000fffe03f */
[----:B-1----:R-:W-:Y:S01]  /*01b0*/  IABS R7, R8 ;  /* 0x0000000800077213 */ /* 0x002fe20000000000 */
[----:B------:R-:W-:Y:S01]  /*01c0*/  IMAD.MOV.U32 R76, RZ, RZ, RZ ;  /* 0x000000ffff4c7224 */ /* 0x000fe200078e00ff */
[-C--:B------:R-:W-:Y:S01]  /*01d0*/  IABS R0, R6.reuse ;  /* 0x0000000600007213 */ /* 0x080fe20000000000 */
[----:B------:R-:W-:Y:S01]  /*01e0*/  IMAD.MOV.U32 R78, RZ, RZ, RZ ;  /* 0x000000ffff4e7224 */ /* 0x000fe200078e00ff */
[----:B------:R-:W-:Y:S01]  /*01f0*/  IABS R5, R6 ;  /* 0x0000000600057213 */ /* 0x000fe20000000000 */
[----:B------:R-:W-:Y:S01]  /*0200*/  IMAD.MOV.U32 R80, RZ, RZ, RZ ;  /* 0x000000ffff507224 */ /* 0x000fe200078e00ff */
[----:B--2---:R-:W-:Y:S01]  /*0210*/  SHF.R.U32.HI R213, RZ, 0x4, R75 ;  /* 0x00000004ffd57819 */ /* 0x004fe2000001164b */
[----:B------:R-:W-:Y:S01]  /*0220*/  IMAD.MOV.U32 R4, RZ, RZ, R0 ;  /* 0x000000ffff047224 */ /* 0x000fe200078e0000 */
[----:B------:R-:W-:Y:S01]  /*0230*/  MOV R84, RZ ;  /* 0x000000ff00547202 */ /* 0x000fe20000000f00 */
[----:B------:R-:W-:Y:S01]  /*0240*/  IMAD.MOV.U32 R82, RZ, RZ, RZ ;  /* 0x000000ffff527224 */ /* 0x000fe200078e00ff */
[----:B------:R-:W-:Y:S01]  /*0250*/  SGXT.U32 R213, R213, 0x4 ;  /* 0x00000004d5d5781a */ /* 0x000fe20000000000 */
[----:B------:R-:W1:Y:S01]  /*0260*/  I2F.RP R2, R4 ;  /* 0x0000000400027306 */ /* 0x000e620000209400 */
[----:B------:R-:W-:Y:S01]  /*0270*/  IMAD.MOV.U32 R86, RZ, RZ, RZ ;  /* 0x000000ffff567224 */ /* 0x000fe200078e00ff */
[----:B------:R-:W-:Y:S01]  /*0280*/  MOV R94, RZ ;  /* 0x000000ff005e7202 */ /* 0x000fe20000000f00 */
[----:B------:R-:W-:Y:S01]  /*0290*/  IMAD.MOV.U32 R88, RZ, RZ, RZ ;  /* 0x000000ffff587224 */ /* 0x000fe200078e00ff */
[C---:B------:R-:W-:Y:S01]  /*02a0*/  LOP3.LUT R51, R213.reuse, 0x30, RZ, 0xfc, !PT ;  /* 0x00000030d5337812 */ /* 0x040fe200078efcff */
[----:B------:R-:W-:Y:S01]  /*02b0*/  IMAD.MOV.U32 R90, RZ, RZ, RZ ;  /* 0x000000ffff5a7224 */ /* 0x000fe200078e00ff */
[C---:B------:R-:W-:Y:S01]  /*02c0*/  LOP3.LUT R50, R213.reuse, 0x40, RZ, 0xfc, !PT ;  /* 0x00000040d5327812 */ /* 0x040fe200078efcff */
[----:B------:R-:W-:Y:S01]  /*02d0*/  IMAD.MOV.U32 R92, RZ, RZ, RZ ;  /* 0x000000ffff5c7224 */ /* 0x000fe200078e00ff */
[----:B------:R-:W-:Y:S01]  /*02e0*/  LOP3.LUT R47, R213, 0x70, RZ, 0xfc, !PT ;  /* 0x00000070d52f7812 */ /* 0x000fe200078efcff */
[----:B------:R-:W-:Y:S01]  /*02f0*/  IMAD.MOV.U32 R96, RZ, RZ, RZ ;  /* 0x000000ffff607224 */ /* 0x000fe200078e00ff */
[----:B------:R-:W-:Y:S01]  /*0300*/  MOV R104, RZ ;  /* 0x000000ff00687202 */ /* 0x000fe20000000f00 */
[----:B------:R-:W-:Y:S01]  /*0310*/  IMAD.MOV.U32 R98, RZ, RZ, RZ ;  /* 0x000000ffff627224 */ /* 0x000fe200078e00ff */
[----:B------:R-:W-:Y:S01]  /*0320*/  MOV R114, RZ ;  /* 0x000000ff00727202 */ /* 0x000fe20000000f00 */
[----:B------:R-:W-:Y:S01]  /*0330*/  IMAD.MOV.U32 R100, RZ, RZ, RZ ;  /* 0x000000ffff647224 */ /* 0x000fe200078e00ff */
[----:B------:R-:W-:Y:S01]  /*0340*/  MOV R124, RZ ;  /* 0x000000ff007c7202 */ /* 0x000fe20000000f00 */
[----:B------:R-:W-:Y:S01]  /*0350*/  IMAD.MOV.U32 R102, RZ, RZ, RZ ;  /* 0x000000ffff667224 */ /* 0x000fe200078e00ff */
[----:B-1----:R-:W1:Y:S01]  /*0360*/  MUFU.RCP R2, R2 ;  /* 0x0000000200027308 */ /* 0x002e620000001000 */
[----:B------:R-:W-:-:S02]  /*0370*/  IMAD.MOV.U32 R106, RZ, RZ, RZ ;  /* 0x000000ffff6a7224 */ /* 0x000fc400078e00ff */
[----:B------:R-:W-:Y:S02]  /*0380*/  IMAD.MOV.U32 R108, RZ, RZ, RZ ;  /* 0x000000ffff6c7224 */ /* 0x000fe400078e00ff */
[----:B------:R-:W-:Y:S02]  /*0390*/  IMAD.MOV.U32 R110, RZ, RZ, RZ ;  /* 0x000000ffff6e7224 */ /* 0x000fe400078e00ff */
[----:B------:R-:W-:Y:S02]  /*03a0*/  IMAD.MOV.U32 R112, RZ, RZ, RZ ;  /* 0x000000ffff707224 */ /* 0x000fe400078e00ff */
[----:B------:R-:W-:Y:S02]  /*03b0*/  IMAD.MOV.U32 R116, RZ, RZ, RZ ;  /* 0x000000ffff747224 */ /* 0x000fe400078e00ff */
[----:B------:R-:W-:Y:S02]  /*03c0*/  IMAD.MOV.U32 R118, RZ, RZ, RZ ;  /* 0x000000ffff767224 */ /* 0x000fe400078e00ff */
[----:B------:R-:W-:-:S02]  /*03d0*/  IMAD.MOV.U32 R120, RZ, RZ, RZ ;  /* 0x000000ffff787224 */ /* 0x000fc400078e00ff */
[----:B------:R-:W-:Y:S01]  /*03e0*/  IMAD.MOV.U32 R122, RZ, RZ, RZ ;  /* 0x000000ffff7a7224 */ /* 0x000fe200078e00ff */
[----:B-1----:R-:W-:Y:S01]  /*03f0*/  IADD3 R2, R2, 0xffffffe, RZ ;  /* 0x0ffffffe02027810 */ /* 0x002fe20007ffe0ff */
[----:B------:R-:W-:Y:S02]  /*0400*/  IMAD.MOV.U32 R126, RZ, RZ, RZ ;  /* 0x000000ffff7e7224 */ /* 0x000fe400078e00ff */
[----:B------:R-:W-:Y:S01]  /*0410*/  IMAD.MOV.U32 R128, RZ, RZ, RZ ;  /* 0x000000ffff807224 */ /* 0x000fe200078e00ff */
[----:B------:R-:W1:Y:S01]  /*0420*/  F2I.FTZ.U32.TRUNC.NTZ R3, R2 ;  /* 0x0000000200037305 */ /* 0x000e62000021f000 */
[----:B------:R-:W-:Y:S02]  /*0430*/  IMAD.MOV.U32 R130, RZ, RZ, RZ ;  /* 0x000000ffff827224 */ /* 0x000fe400078e00ff */
[----:B-1----:R-:W-:Y:S02]  /*0440*/  IMAD.MOV R0, RZ, RZ, -R3 ;  /* 0x000000ffff007224 */ /* 0x002fe400078e0a03 */
[----:B------:R-:W-:-:S02]  /*0450*/  IMAD.MOV.U32 R2, RZ, RZ, RZ ;  /* 0x000000ffff027224 */ /* 0x000fc400078e00ff */
[----:B------:R-:W-:-:S04]  /*0460*/  IMAD R0, R0, R4, RZ ;  /* 0x0000000400007224 */ /* 0x000fc800078e02ff */
[----:B------:R-:W-:Y:S01]  /*0470*/  IMAD.HI.U32 R3, R3, R0, R2 ;  /* 0x0000000003037227 */ /* 0x000fe200078e0002 */
[----:B------:R-:W-:-:S05]  /*0480*/  IADD3 R0, RZ, -R5, RZ ;  /* 0x80000005ff007210 */ /* 0x000fca0007ffe0ff */
[----:B------:R-:W-:Y:S02]  /*0490*/  IMAD.MOV.U32 R2, RZ, RZ, R0 ;  /* 0x000000ffff027224 */ /* 0x000fe400078e0000 */
[----:B------:R-:W-:-:S04]  /*04a0*/  IMAD.HI.U32 R0, R3, R7, RZ ;  /* 0x0000000703007227 */ /* 0x000fc800078e00ff */
[----:B------:R-:W-:-:S05]  /*04b0*/  IMAD R2, R0, R2, R7 ;  /* 0x0000000200027224 */ /* 0x000fca00078e0207 */
[----:B------:R-:W-:-:S13]  /*04c0*/  ISETP.GT.U32.AND P1, PT, R4, R2, PT ;  /* 0x000000020400720c */ /* 0x000fda0003f24070 */
[----:B------:R-:W-:Y:S01]  /*04d0*/  @!P1 IMAD.IADD R2, R2, 0x1, -R4 ;  /* 0x0000000102029824 */ /* 0x000fe200078e0a04 */
[----:B------:R-:W-:Y:S02]  /*04e0*/  @!P1 IADD3 R0, R0, 0x1, RZ ;  /* 0x0000000100009810 */ /* 0x000fe40007ffe0ff */
[----:B------:R-:W-:Y:S02]  /*04f0*/  ISETP.NE.AND P1, PT, R6, RZ, PT ;  /* 0x000000ff0600720c */ /* 0x000fe40003f25270 */
[----:B------:R-:W-:Y:S02]  /*0500*/  ISETP.GE.U32.AND P2, PT, R2, R4, PT ;  /* 0x000000040200720c */ /* 0x000fe40003f46070 */
[----:B------:R-:W-:-:S04]  /*0510*/  LOP3.LUT R2, R8, R6, RZ, 0x3c, !PT ;  /* 0x0000000608027212 */ /* 0x000fc800078e3cff */
[----:B------:R-:W-:Y:S01]  /*0520*/  ISETP.GE.AND P0, PT, R2, RZ, PT ;  /* 0x000000ff0200720c */ /* 0x000fe20003f06270 */
[----:B------:R-:W-:-:S06]  /*0530*/  IMAD.MOV.U32 R2, RZ, RZ, c[0x0][0x178] ;  /* 0x00005e00ff027624 */ /* 0x000fcc00078e00ff */
[----:B------:R-:W-:-:S05]  /*0540*/  @P2 IADD3 R0, R0, 0x1, RZ ;  /* 0x0000000100002810 */ /* 0x000fca0007ffe0ff */
[----:B------:R-:W-:Y:S01]  /*0550*/  IMAD.MOV.U32 R4, RZ, RZ, R0 ;  /* 0x000000ffff047224 */ /* 0x000fe200078e0000 */
[----:B------:R-:W-:-:S03]  /*0560*/  IADD3 R0, R2, 0xff, RZ ;  /* 0x000000ff02007810 */ /* 0x000fc60007ffe0ff */
[----:B------:R-:W-:Y:S01]  /*0570*/  @!P0 IMAD.MOV R4, RZ, RZ, -R4 ;  /* 0x000000ffff048224 */ /* 0x000fe200078e0a04 */
[----:B------:R-:W-:Y:S02]  /*0580*/  SHF.R.S32.HI R2, RZ, 0x1f, R0 ;  /* 0x0000001fff027819 */ /* 0x000fe40000011400 */
[----:B------:R-:W-:Y:S02]  /*0590*/  @!P1 LOP3.LUT R4, RZ, R6, RZ, 0x33, !PT ;  /* 0x00000006ff049212 */ /* 0x000fe400078e33ff */
[----:B------:R-:W-:Y:S02]  /*05a0*/  LEA.HI R0, R2, R0, RZ, 0x8 ;  /* 0x0000000002007211 */ /* 0x000fe400078f40ff */
[----:B------:R-:W-:Y:S01]  /*05b0*/  SHF.L.U32 R9, R4, 0x3, RZ ;  /* 0x0000000304097819 */ /* 0x000fe200000006ff */
[----:B------:R-:W-:-:S03]  /*05c0*/  IMAD.MOV R4, RZ, RZ, -R4 ;  /* 0x000000ffff047224 */ /* 0x000fc600078e0a04 */
[----:B------:R-:W-:Y:S01]  /*05d0*/  LEA.HI.SX32 R0, R0, -R9, 0x18 ;  /* 0x8000000900007211 */ /* 0x000fe200078fc2ff */
[----:B------:R-:W-:-:S03]  /*05e0*/  IMAD R8, R6, R4, R8 ;  /* 0x0000000406087224 */ /* 0x000fc600078e0208 */
[----:B------:R-:W-:-:S04]  /*05f0*/  IMNMX R7, R0, 0x8, PT ;  /* 0x0000000800077817 */ /* 0x000fc80003800200 */
[-C--:B------:R-:W-:Y:S02]  /*0600*/  IABS R0, R7.reuse ;  /* 0x0000000700007213 */ /* 0x080fe40000000000 */
[----:B------:R-:W-:-:S03]  /*0610*/  IABS R6, R7 ;  /* 0x0000000700067213 */ /* 0x000fc60000000000 */
[----:B------:R-:W-:-:S04]  /*0620*/  IMAD.MOV.U32 R5, RZ, RZ, R0 ;  /* 0x000000ffff057224 */ /* 0x000fc800078e0000 */
[----:B------:R-:W1:Y:S08]  /*0630*/  I2F.RP R2, R5 ;  /* 0x0000000500027306 */ /* 0x000e700000209400 */
[----:B-1----:R-:W1:Y:S02]  /*0640*/  MUFU.RCP R2, R2 ;  /* 0x0000000200027308 */ /* 0x002e640000001000 */
[----:B-1----:R-:W-:-:S06]  /*0650*/  IADD3 R2, R2, 0xffffffe, RZ ;  /* 0x0ffffffe02027810 */ /* 0x002fcc0007ffe0ff */
[----:B------:R1:W2:Y:S02]  /*0660*/  F2I.FTZ.U32.TRUNC.NTZ R3, R2 ;  /* 0x0000000200037305 */ /* 0x0002a4000021f000 */
[----:B-1----:R-:W-:Y:S01]  /*0670*/  IABS R2, R8 ;  /* 0x0000000800027213 */ /* 0x002fe20000000000 */
[----:B--2---:R-:W-:-:S04]  /*0680*/  IMAD.MOV R0, RZ, RZ, -R3 ;  /* 0x000000ffff007224 */ /* 0x004fc800078e0a03 */
[----:B------:R-:W-:Y:S02]  /*0690*/  IMAD.MOV.U32 R4, RZ, RZ, R2 ;  /* 0x000000ffff047224 */ /* 0x000fe400078e0002 */
[----:B------:R-:W-:Y:S02]  /*06a0*/  IMAD R0, R0, R5, RZ ;  /* 0x0000000500007224 */ /* 0x000fe400078e02ff */
[----:B------:R-:W-:-:S04]  /*06b0*/  IMAD.MOV.U32 R2, RZ, RZ, RZ ;  /* 0x000000ffff027224 */ /* 0x000fc800078e00ff */
[----:B------:R-:W-:Y:S01]  /*06c0*/  IMAD.HI.U32 R3, R3, R0, R2 ;  /* 0x0000000003037227 */ /* 0x000fe200078e0002 */
[----:B------:R-:W-:-:S05]  /*06d0*/  IADD3 R0, RZ, -R6, RZ ;  /* 0x80000006ff007210 */ /* 0x000fca0007ffe0ff */
[----:B------:R-:W-:Y:S02]  /*06e0*/  IMAD.MOV.U32 R2, RZ, RZ, R0 ;  /* 0x000000ffff027224 */ /* 0x000fe400078e0000 */
[----:B------:R-:W-:Y:S02]  /*06f0*/  IMAD.HI.U32 R0, R3, R4, RZ ;  /* 0x0000000403007227 */ /* 0x000fe400078e00ff */
[----:B------:R-:W1:Y:S02]  /*0700*/  I2F.RP R3, R25 ;  /* 0x0000001900037306 */ /* 0x000e640000209400 */
[----:B------:R-:W-:Y:S01]  /*0710*/  IMAD R2, R0, R2, R4 ;  /* 0x0000000200027224 */ /* 0x000fe200078e0204 */
[----:B------:R-:W-:-:S04]  /*0720*/  IABS R4, c[0x0][0x17c] ;  /* 0x00005f0000047a13 */ /* 0x000fc80000000000 */
[----:B------:R-:W-:Y:S01]  /*0730*/  ISETP.GT.U32.AND P1, PT, R5, R2, PT ;  /* 0x000000020500720c */ /* 0x000fe20003f24070 */
[----:B------:R-:W-:-:S04]  /*0740*/  IMAD.MOV.U32 R26, RZ, RZ, R4 ;  /* 0x000000ffff1a7224 */ /* 0x000fc800078e0004 */
[----:B------:R-:W2:Y:S08]  /*0750*/  I2F.RP R4, R26 ;  /* 0x0000001a00047306 */ /* 0x000eb00000209400 */
[----:B------:R-:W-:Y:S01]  /*0760*/  @!P1 IMAD.IADD R2, R2, 0x1, -R5 ;  /* 0x0000000102029824 */ /* 0x000fe200078e0a05 */
[----:B------:R-:W-:Y:S02]  /*0770*/  @!P1 IADD3 R0, R0, 0x1, RZ ;  /* 0x0000000100009810 */ /* 0x000fe40007ffe0ff */
[----:B------:R-:W-:-:S02]  /*0780*/  ISETP.NE.AND P1, PT, R7, RZ, PT ;  /* 0x000000ff0700720c */ /* 0x000fc40003f25270 */
[----:B------:R-:W-:Y:S02]  /*0790*/  ISETP.GE.U32.AND P2, PT, R2, R5, PT ;  /* 0x000000050200720c */ /* 0x000fe40003f46070 */
[----:B-1----:R1:W3:Y:S08]  /*07a0*/  MUFU.RCP R2, R3 ;  /* 0x0000000300027308 */ /* 0x0022f00000001000 */
[----:B--2---:R-:W2:Y:S03]  /*07b0*/  MUFU.RCP R4, R4 ;  /* 0x0000000400047308 */ /* 0x004ea60000001000 */
[----:B------:R-:W-:-:S02]  /*07c0*/  @P2 IADD3 R0, R0, 0x1, RZ ;  /* 0x0000000100002810 */ /* 0x000fc40007ffe0ff */
[----:B-1----:R-:W-:-:S03]  /*07d0*/  LOP3.LUT R3, R8, R7, RZ, 0x3c, !PT ;  /* 0x0000000708037212 */ /* 0x002fc600078e3cff */
[----:B------:R-:W-:Y:S01]  /*07e0*/  IMAD.MOV.U32 R23, RZ, RZ, R0 ;  /* 0x000000ffff177224 */ /* 0x000fe200078e0000 */
[----:B---3--:R-:W-:Y:S02]  /*07f0*/  IADD3 R2, R2, 0xffffffe, RZ ;  /* 0x0ffffffe02027810 */ /* 0x008fe40007ffe0ff */
[----:B------:R-:W-:Y:S02]  /*0800*/  ISETP.GE.AND P0, PT, R3, RZ, PT ;  /* 0x000000ff0300720c */ /* 0x000fe40003f06270 */
[----:B------:R1:W3:Y:S01]  /*0810*/  F2I.FTZ.U32.TRUNC.NTZ R3, R2 ;  /* 0x0000000200037305 */ /* 0x0002e2000021f000 */
[----:B--2---:R-:W-:-:S07]  /*0820*/  IADD3 R4, R4, 0xffffffe, RZ ;  /* 0x0ffffffe04047810 */ /* 0x004fce0007ffe0ff */
[----:B------:R2:W4:Y:S03]  /*0830*/  F2I.FTZ.U32.TRUNC.NTZ R5, R4 ;  /* 0x0000000400057305 */ /* 0x000526000021f000 */
[----:B------:R-:W-:Y:S01]  /*0840*/  @!P0 IMAD.MOV R23, RZ, RZ, -R23 ;  /* 0x000000ffff178224 */ /* 0x000fe200078e0a17 */
[----:B------:R-:W-:-:S04]  /*0850*/  @!P1 LOP3.LUT R23, RZ, R7, RZ, 0x33, !PT ;  /* 0x00000007ff179212 */ /* 0x000fc800078e33ff */
[----:B------:R-:W-:-:S05]  /*0860*/  IADD3 R0, -R23, RZ, RZ ;  /* 0x000000ff17007210 */ /* 0x000fca0007ffe1ff */
[----:B-1----:R-:W-:Y:S02]  /*0870*/  IMAD R2, R7, R0, R8 ;  /* 0x0000000007027224 */ /* 0x002fe400078e0208 */
[----:B---3--:R-:W-:Y:S02]  /*0880*/  IMAD.MOV R0, RZ, RZ, -R3 ;  /* 0x000000ffff007224 */ /* 0x008fe400078e0a03 */
[----:B--2---:R-:W-:Y:S02]  /*0890*/  IMAD.IADD R4, R9, 0x1, R2 ;  /* 0x0000000109047824 */ /* 0x004fe400078e0202 */
[----:B------:R-:W-:Y:S02]  /*08a0*/  IMAD R0, R0, R25, RZ ;  /* 0x0000001900007224 */ /* 0x000fe400078e02ff */
[----:B------:R-:W-:Y:S01]  /*08b0*/  IMAD.MOV.U32 R2, RZ, RZ, RZ ;  /* 0x000000ffff027224 */ /* 0x000fe200078e00ff */
[----:B------:R-:W-:Y:S01]  /*08c0*/  PRMT R45, R213, 0x6540, R4 ;  /* 0x00006540d52d7816 */ /* 0x000fe20000000004 */
[----:B----4-:R-:W-:-:S02]  /*08d0*/  IMAD.MOV R7, RZ, RZ, -R5 ;  /* 0x000000ffff077224 */ /* 0x010fc400078e0a05 */
[----:B------:R-:W-:Y:S01]  /*08e0*/  IMAD.HI.U32 R0, R3, R0, R2 ;  /* 0x0000000003007227 */ /* 0x000fe200078e0002 */
[----:B------:R-:W-:Y:S01]  /*08f0*/  IABS R6, R45 ;  /* 0x0000002d00067213 */ /* 0x000fe20000000000 */
[----:B------:R-:W-:Y:S01]  /*0900*/  STL [R1+0x60], R45 ;  /* 0x0000602d01007387 */ /* 0x000fe20000100800 */
[----:B------:R-:W-:Y:S01]  /*0910*/  SHF.L.U32 R2, R4, 0x8, RZ ;  /* 0x0000000804027819 */ /* 0x000fe200000006ff */
[----:B------:R-:W-:Y:S02]  /*0920*/  IMAD R7, R7, R26, RZ ;  /* 0x0000001a07077224 */ /* 0x000fe400078e02ff */
[----:B------:R-:W-:Y:S01]  /*0930*/  IMAD.MOV.U32 R3, RZ, RZ, R6 ;  /* 0x000000ffff037224 */ /* 0x000fe200078e0006 */
[C-C-:B------:R-:W-:Y:S01]  /*0940*/  LOP3.LUT R44, R2.reuse, 0x10, R213.reuse, 0xfe, !PT ;  /* 0x00000010022c7812 */ /* 0x140fe200078efed5 */
[----:B------:R-:W-:Y:S01]  /*0950*/  IMAD.MOV.U32 R4, RZ, RZ, RZ ;  /* 0x000000ffff047224 */ /* 0x000fe200078e00ff */
[--C-:B------:R-:W-:Y:S01]  /*0960*/  LOP3.LUT R40, R2, 0x50, R213.reuse, 0xfe, !PT ;  /* 0x0000005002287812 */ /* 0x100fe200078efed5 */
[----:B------:R-:W-:Y:S01]  /*0970*/  IMAD.HI.U32 R6, R0, R3, RZ ;  /* 0x0000000300067227 */ /* 0x000fe200078e00ff */
[C-C-:B------:R-:W-:Y:S01]  /*0980*/  LOP3.LUT R42, R2.reuse, 0x30, R213.reuse, 0xfe, !PT ;  /* 0x00000030022a7812 */ /* 0x140fe200078efed5 */
[----:B------:R-:W-:Y:S01]  /*0990*/  STL [R1+0x54], R44 ;  /* 0x0000542c01007387 */ /* 0x000fe20000100800 */
[C-C-:B------:R-:W-:Y:S01]  /*09a0*/  LOP3.LUT R43, R2.reuse, 0x20, R213.reuse, 0xfe, !PT ;  /* 0x00000020022b7812 */ /* 0x140fe200078efed5 */
[----:B------:R-:W-:Y:S01]  /*09b0*/  IMAD.MOV R6, RZ, RZ, -R6 ;  /* 0x000000ffff067224 */ /* 0x000fe200078e0a06 */
[----:B------:R-:W-:Y:S01]  /*09c0*/  LOP3.LUT R41, R2, 0x40, R213, 0xfe, !PT ;  /* 0x0000004002297812 */ /* 0x000fe200078efed5 */
[----:B------:R-:W-:Y:S01]  /*09d0*/  IMAD.HI.U32 R24, R5, R7, R4 ;  /* 0x0000000705187227 */ /* 0x000fe200078e0004 */
[----:B------:R-:W-:Y:S01]  /*09e0*/  IABS R10, R40 ;  /* 0x00000028000a7213 */ /* 0x000fe20000000000 */
[----:B------:R1:W-:Y:S01]  /*09f0*/  STL [R1+0x4c], R43 ;  /* 0x00004c2b01007387 */ /* 0x0003e20000100800 */
[----:B------:R-:W-:Y:S01]  /*0a00*/  IABS R4, R43 ;  /* 0x0000002b00047213 */ /* 0x000fe20000000000 */
[----:B------:R-:W-:Y:S01]  /*0a10*/  IMAD R17, R25, R6, R3 ;  /* 0x0000000619117224 */ /* 0x000fe200078e0203 */
[----:B------:R-:W-:Y:S01]  /*0a20*/  IABS R3, R44 ;  /* 0x0000002c00037213 */ /* 0x000fe20000000000 */
[----:B------:R-:W-:Y:S01]  /*0a30*/  IMAD.HI.U32 R7, R0, R10, RZ ;  /* 0x0000000a00077227 */ /* 0x000fe200078e00ff */
[----:B------:R-:W-:Y:S01]  /*0a40*/  IABS R6, R42 ;  /* 0x0000002a00067213 */ /* 0x000fe20000000000 */
[----:B------:R2:W-:Y:S01]  /*0a50*/  STL [R1+0x5c], R42 ;  /* 0x00005c2a01007387 */ /* 0x0005e20000100800 */
[----:B------:R-:W-:Y:S01]  /*0a60*/  IABS R11, R41 ;  /* 0x00000029000b7213 */ /* 0x000fe20000000000 */
[----:B------:R-:W-:Y:S01]  /*0a70*/  IMAD.MOV.U32 R5, RZ, RZ, R3 ;  /* 0x000000ffff057224 */ /* 0x000fe200078e0003 */
[C-C-:B------:R-:W-:Y:S01]  /*0a80*/  LOP3.LUT R37, R2.reuse, 0x70, R213.reuse, 0xfe, !PT ;  /* 0x0000007002257812 */ /* 0x140fe200078efed5 */
[----:B------:R-:W-:Y:S01]  /*0a90*/  IMAD.MOV.U32 R3, RZ, RZ, R6 ;  /* 0x000000ffff037224 */ /* 0x000fe200078e0006 */
[--C-:B------:R-:W-:Y:S01]  /*0aa0*/  LOP3.LUT R38, R2, 0x60, R213.reuse, 0xfe, !PT ;  /* 0x0000006002267812 */ /* 0x100fe200078efed5 */
[----:B------:R-:W-:Y:S01]  /*0ab0*/  IMAD.HI.U32 R13, R0, R4, RZ ;  /* 0x00000004000d7227 */ /* 0x000fe200078e00ff */
[C-C-:B------:R-:W-:Y:S01]  /*0ac0*/  LOP3.LUT R34, R2.reuse, 0x80, R213.reuse, 0xfe, !PT ;  /* 0x0000008002227812 */ /* 0x140fe200078efed5 */
[----:B------:R-:W-:Y:S01]  /*0ad0*/  STL [R1+0x6c], R41 ;  /* 0x00006c2901007387 */ /* 0x000fe20000100800 */
[--C-:B------:R-:W-:Y:S01]  /*0ae0*/  LOP3.LUT R33, R2, 0x90, R213.reuse, 0xfe, !PT ;  /* 0x0000009002217812 */ /* 0x100fe200078efed5 */
[C---:B------:R-:W-:Y:S01]  /*0af0*/  IMAD.HI.U32 R6, R0.reuse, R11, RZ ;  /* 0x0000000b00067227 */ /* 0x040fe200078e00ff */
[----:B------:R-:W-:Y:S01]  /*0b00*/  IADD3 R13, -R13, RZ, RZ ;  /* 0x000000ff0d0d7210 */ /* 0x000fe20007ffe1ff */
[----:B------:R-:W-:Y:S01]  /*0b10*/  STL [R1+0x70], R40 ;  /* 0x0000702801007387 */ /* 0x000fe20000100800 */
[----:B------:R-:W-:Y:S01]  /*0b20*/  IABS R8, R37 ;  /* 0x0000002500087213 */ /* 0x000fe20000000000 */
[----:B------:R-:W-:Y:S01]  /*0b30*/  IMAD.HI.U32 R15, R0, R5, RZ ;  /* 0x00000005000f7227 */ /* 0x000fe200078e00ff */
[C---:B------:R-:W-:Y:S01]  /*0b40*/  LOP3.LUT R32, R2.reuse, 0xa0, R213, 0xfe, !PT ;  /* 0x000000a002207812 */ /* 0x040fe200078efed5 */
[----:B------:R-:W-:Y:S01]  /*0b50*/  STL [R1+0x48], R38 ;  /* 0x0000482601007387 */ /* 0x000fe20000100800 */
[----:B------:R-:W-:Y:S01]  /*0b60*/  IABS R9, R38 ;  /* 0x0000002600097213 */ /* 0x000fe20000000000 */
[----:B------:R-:W-:Y:S01]  /*0b70*/  IMAD.MOV R7, RZ, RZ, -R7 ;  /* 0x000000ffff077224 */ /* 0x000fe200078e0a07 */
[--C-:B------:R-:W-:Y:S01]  /*0b80*/  LOP3.LUT R31, R2, 0xb0, R213.reuse, 0xfe, !PT ;  /* 0x000000b0021f7812 */ /* 0x100fe200078efed5 */
[----:B------:R-:W-:Y:S01]  /*0b90*/  IMAD.HI.U32 R12, R0, R3, RZ ;  /* 0x00000003000c7227 */ /* 0x000fe200078e00ff */
[C-C-:B------:R-:W-:Y:S01]  /*0ba0*/  LOP3.LUT R30, R2.reuse, 0xc0, R213.reuse, 0xfe, !PT ;  /* 0x000000c0021e7812 */ /* 0x140fe200078efed5 */
[----:B------:R-:W-:Y:S01]  /*0bb0*/  STL [R1+0x50], R37 ;  /* 0x0000502501007387 */ /* 0x000fe20000100800 */
[C-C-:B------:R-:W-:Y:S01]  /*0bc0*/  LOP3.LUT R29, R2.reuse, 0xd0, R213.reuse, 0xfe, !PT ;  /* 0x000000d0021d7812 */ /* 0x140fe200078efed5 */
[----:B------:R-:W-:Y:S01]  /*0bd0*/  IMAD.MOV R6, RZ, RZ, -R6 ;  /* 0x000000ffff067224 */ /* 0x000fe200078e0a06 */
[C---:B------:R-:W-:Y:S01]  /*0be0*/  LOP3.LUT R27, R2.reuse, 0xe0, R213, 0xfe, !PT ;  /* 0x000000e0021b7812 */ /* 0x040fe200078efed5 */
[----:B------:R-:W-:Y:S01]  /*0bf0*/  IMAD.MOV R15, RZ, RZ, -R15 ;  /* 0x000000ffff0f7224 */ /* 0x000fe200078e0a0f */
[----:B------:R-:W-:Y:S01]  /*0c00*/  LOP3.LUT R28, R2, 0xf0, R213, 0xfe, !PT ;  /* 0x000000f0021c7812 */ /* 0x000fe200078efed5 */
[C---:B------:R-:W-:Y:S01]  /*0c10*/  IMAD R10, R25.reuse, R7, R10 ;  /* 0x00000007190a7224 */ /* 0x040fe200078e020a */
[----:B------:R-:W-:Y:S01]  /*0c20*/  IABS R7, R34 ;  /* 0x0000002200077213 */ /* 0x000fe20000000000 */
[----:B------:R-:W-:Y:S01]  /*0c30*/  IMAD.MOV R12, RZ, RZ, -R12 ;  /* 0x000000ffff0c7224 */ /* 0x000fe200078e0a0c */
[----:B------:R-:W-:Y:S01]  /*0c40*/  IABS R2, R29 ;  /* 0x0000001d00027213 */ /* 0x000fe20000000000 */
[C---:B------:R-:W-:Y:S01]  /*0c50*/  IMAD R11, R25.reuse, R6, R11 ;  /* 0x00000006190b7224 */ /* 0x040fe200078e020b */
[----:B------:R-:W-:Y:S01]  /*0c60*/  IABS R6, R33 ;  /* 0x0000002100067213 */ /* 0x000fe20000000000 */
[C---:B------:R-:W-:Y:S01]  /*0c70*/  IMAD R15, R25.reuse, R15, R5 ;  /* 0x0000000f190f7224 */ /* 0x040fe200078e0205 */
[----:B------:R-:W-:Y:S01]  /*0c80*/  IABS R5, R32 ;  /* 0x0000002000057213 */ /* 0x000fe20000000000 */
[C---:B------:R-:W-:Y:S01]  /*0c90*/  IMAD R13, R25.reuse, R13, R4 ;  /* 0x0000000d190d7224 */ /* 0x040fe200078e0204 */
[C---:B------:R-:W-:Y:S01]  /*0ca0*/  ISETP.GT.U32.AND P3, PT, R25.reuse, R10, PT ;  /* 0x0000000a1900720c */ /* 0x040fe20003f64070 */
[C---:B------:R-:W-:Y:S01]  /*0cb0*/  IMAD R12, R25.reuse, R12, R3 ;  /* 0x0000000c190c7224 */ /* 0x040fe200078e0203 */
[C---:B------:R-:W-:Y:S01]  /*0cc0*/  ISETP.GT.U32.AND P0, PT, R25.reuse, R17, PT ;  /* 0x000000111900720c */ /* 0x040fe20003f04070 */
[C---:B------:R-:W-:Y:S01]  /*0cd0*/  IMAD.HI.U32 R4, R0.reuse, R8, RZ ;  /* 0x0000000800047227 */ /* 0x040fe200078e00ff */
[C---:B------:R-:W-:Y:S01]  /*0ce0*/  ISETP.GT.U32.AND P6, PT, R25.reuse, R13, PT ;  /* 0x0000000d1900720c */ /* 0x040fe20003fc4070 */
[----:B------:R3:W-:Y:S01]  /*0cf0*/  STL [R1+0x58], R34 ;  /* 0x0000582201007387 */ /* 0x0007e20000100800 */
[C---:B------:R-:W-:Y:S01]  /*0d00*/  ISETP.GT.U32.AND P1, PT, R25.reuse, R12, PT ;  /* 0x0000000c1900720c */ /* 0x040fe20003f24070 */
[C---:B------:R-:W-:Y:S01]  /*0d10*/  IMAD.HI.U32 R3, R0.reuse, R9, RZ ;  /* 0x0000000900037227 */ /* 0x040fe200078e00ff */
[C---:B------:R-:W-:Y:S01]  /*0d20*/  ISETP.GT.U32.AND P5, PT, R25.reuse, R15, PT ;  /* 0x0000000f1900720c */ /* 0x040fe20003fa4070 */
[----:B------:R4:W-:Y:S01]  /*0d30*/  STL [R1+0x7c], R33 ;  /* 0x00007c2101007387 */ /* 0x0009e20000100800 */
[----:B------:R-:W-:Y:S01]  /*0d40*/  ISETP.GT.U32.AND P4, PT, R25, R11, PT ;  /* 0x0000000b1900720c */ /* 0x000fe20003f84070 */
[----:B------:R-:W-:-:S02]  /*0d50*/  IMAD.HI.U32 R14, R0, R7, RZ ;  /* 0x00000007000e7227 */ /* 0x000fc400078e00ff */
[----:B------:R-:W-:Y:S02]  /*0d60*/  STL [R1+0x80], R32 ;  /* 0x0000802001007387 */ /* 0x000fe40000100800 */
[----:B------:R-:W-:Y:S01]  /*0d70*/  IMAD.HI.U32 R16, R0, R6, RZ ;  /* 0x0000000600107227 */ /* 0x000fe200078e00ff */
[----:B------:R-:W-:Y:S01]  /*0d80*/  IADD3 R14, -R14, RZ, RZ ;  /* 0x000000ff0e0e7210 */ /* 0x000fe20007ffe1ff */
[----:B------:R-:W-:Y:S02]  /*0d90*/  STL [R1+0x64], R31 ;  /* 0x0000641f01007387 */ /* 0x000fe40000100800 */
[----:B------:R-:W-:Y:S01]  /*0da0*/  IMAD.MOV R4, RZ, RZ, -R4 ;  /* 0x000000ffff047224 */ /* 0x000fe200078e0a04 */
[----:B------:R-:W-:Y:S01]  /*0db0*/  @!P1 IADD3 R12, R12, -R25, RZ ;  /* 0x800000190c0c9210 */ /* 0x000fe20007ffe0ff */
[----:B------:R-:W-:Y:S01]  /*0dc0*/  IMAD.HI.U32 R18, R0, R5, RZ ;  /* 0x0000000500127227 */ /* 0x000fe200078e00ff */
[----:B------:R-:W-:Y:S03]  /*0dd0*/  STL [R1+0x68], R30 ;  /* 0x0000681e01007387 */ /* 0x000fe60000100800 */
[----:B------:R-:W-:Y:S01]  /*0de0*/  IMAD.MOV R3, RZ, RZ, -R3 ;  /* 0x000000ffff037224 */ /* 0x000fe200078e0a03 */
[----:B------:R-:W-:Y:S01]  /*0df0*/  STL [R1+0x74], R29 ;  /* 0x0000741d01007387 */ /* 0x000fe20000100800 */
[----:B------:R-:W-:-:S02]  /*0e00*/  IMAD.MOV R16, RZ, RZ, -R16 ;  /* 0x000000ffff107224 */ /* 0x000fc400078e0a10 */
[C---:B------:R-:W-:Y:S01]  /*0e10*/  IMAD R8, R25.reuse, R4, R8 ;  /* 0x0000000419087224 */ /* 0x040fe200078e0208 */
[----:B------:R-:W-:Y:S01]  /*0e20*/  IABS R4, R31 ;  /* 0x0000001f00047213 */ /* 0x000fe20000000000 */
[----:B------:R-:W-:Y:S01]  /*0e30*/  IMAD.MOV R18, RZ, RZ, -R18 ;  /* 0x000000ffff127224 */ /* 0x000fe200078e0a12 */
[----:B------:R5:W-:Y:S01]  /*0e40*/  STL [R1+0x78], R27 ;  /* 0x0000781b01007387 */ /* 0x000be20000100800 */
[C---:B------:R-:W-:Y:S01]  /*0e50*/  IMAD R9, R25.reuse, R3, R9 ;  /* 0x0000000319097224 */ /* 0x040fe200078e0209 */
[----:B------:R-:W-:Y:S01]  /*0e60*/  IABS R3, R30 ;  /* 0x0000001e00037213 */ /* 0x000fe20000000000 */
[C---:B------:R-:W-:Y:S01]  /*0e70*/  IMAD R7, R25.reuse, R14, R7 ;  /* 0x0000000e19077224 */ /* 0x040fe200078e0207 */
[----:B------:R-:W-:Y:S01]  /*0e80*/  IABS R14, R27 ;  /* 0x0000001b000e7213 */ /* 0x000fe20000000000 */
[C---:B------:R-:W-:Y:S01]  /*0e90*/  IMAD R6, R25.reuse, R16, R6 ;  /* 0x0000001019067224 */ /* 0x040fe200078e0206 */
[----:B------:R-:W-:Y:S01]  /*0ea0*/  IABS R16, R28 ;  /* 0x0000001c00107213 */ /* 0x000fe20000000000 */
[C---:B------:R-:W-:Y:S01]  /*0eb0*/  IMAD R5, R25.reuse, R18, R5 ;  /* 0x0000001219057224 */ /* 0x040fe200078e0205 */
[C---:B------:R-:W-:Y:S01]  /*0ec0*/  ISETP.GT.U32.AND P2, PT, R25.reuse, R9, PT ;  /* 0x000000091900720c */ /* 0x040fe20003f44070 */
[C---:B------:R-:W-:Y:S01]  /*0ed0*/  IMAD.HI.U32 R18, R0.reuse, R4, RZ ;  /* 0x0000000400127227 */ /* 0x040fe200078e00ff */
[----:B------:R1:W-:Y:S02]  /*0ee0*/  STL [R1+0x84], R28 ;  /* 0x0000841c01007387 */ /* 0x0003e40000100800 */
[----:B------:R-:W-:Y:S01]  /*0ef0*/  ISETP.GT.U32.AND P1, PT, R25, R5, PT ;  /* 0x000000051900720c */ /* 0x000fe20003f24070 */
[----:B------:R-:W-:-:S04]  /*0f00*/  IMAD.HI.U32 R19, R0, R3, RZ ;  /* 0x0000000300137227 */ /* 0x000fc800078e00ff */
[----:B------:R-:W-:-:S04]  /*0f10*/  IMAD.HI.U32 R21, R0, R2, RZ ;  /* 0x0000000200157227 */ /* 0x000fc800078e00ff */
[----:B------:R-:W-:-:S04]  /*0f20*/  IMAD.HI.U32 R22, R0, R14, RZ ;  /* 0x0000000e00167227 */ /* 0x000fc800078e00ff */
[----:B------:R-:W-:-:S04]  /*0f30*/  IMAD.HI.U32 R20, R0, R16, RZ ;  /* 0x0000001000147227 */ /* 0x000fc800078e00ff */
[----:B------:R-:W-:Y:S02]  /*0f40*/  IMAD.MOV R0, RZ, RZ, -R18 ;  /* 0x000000ffff007224 */ /* 0x000fe400078e0a12 */
[----:B------:R-:W-:Y:S02]  /*0f50*/  IMAD.MOV R18, RZ, RZ, -R19 ;  /* 0x000000ffff127224 */ /* 0x000fe400078e0a13 */
[----:B------:R-:W-:Y:S02]  /*0f60*/  @!P3 IMAD.IADD R10, R10, 0x1, -R25 ;  /* 0x000000010a0ab824 */ /* 0x000fe400078e0a19 */
[----:B------:R-:W-:Y:S02]  /*0f70*/  IMAD R3, R25, R18, R3 ;  /* 0x0000001219037224 */ /* 0x000fe400078e0203 */
[----:B------:R-:W-:Y:S01]  /*0f80*/  @!P0 IMAD.IADD R17, R17, 0x1, -R25 ;  /* 0x0000000111118824 */ /* 0x000fe200078e0a19 */
[C---:B------:R-:W-:Y:S01]  /*0f90*/  ISETP.GT.U32.AND P0, PT, R25.reuse, R8, PT ;  /* 0x000000081900720c */ /* 0x040fe20003f04070 */
[----:B------:R-:W-:Y:S01]  /*0fa0*/  IMAD.MOV R19, RZ, RZ, -R21 ;  /* 0x000000ffff137224 */ /* 0x000fe200078e0a15 */
[----:B------:R-:W-:Y:S01]  /*0fb0*/  ISETP.GT.U32.AND P3, PT, R25, R3, PT ;  /* 0x000000031900720c */ /* 0x000fe20003f64070 */
[--C-:B------:R-:W-:Y:S01]  /*0fc0*/  @!P1 IMAD.IADD R5, R5, 0x1, -R25.reuse ;  /* 0x0000000105059824 */ /* 0x100fe200078e0a19 */
[----:B------:R-:W-:Y:S01]  /*0fd0*/  IADD3 R21, -R22, RZ, RZ ;  /* 0x000000ff16157210 */ /* 0x000fe20007ffe1ff */
[--C-:B------:R-:W-:Y:S01]  /*0fe0*/  @!P6 IMAD.IADD R13, R13, 0x1, -R25.reuse ;  /* 0x000000010d0de824 */ /* 0x100fe200078e0a19 */
[----:B------:R-:W-:Y:S01]  /*0ff0*/  ISETP.GT.U32.AND P1, PT, R25, R17, PT ;  /* 0x000000111900720c */ /* 0x000fe20003f24070 */
[----:B------:R-:W-:Y:S01]  /*1000*/  @!P5 IMAD.IADD R15, R15, 0x1, -R25 ;  /* 0x000000010f0fd824 */ /* 0x000fe200078e0a19 */
[C---:B------:R-:W-:Y:S01]  /*1010*/  ISETP.GT.U32.AND P6, PT, R25.reuse, R6, PT ;  /* 0x000000061900720c */ /* 0x040fe20003fc4070 */
[C---:B------:R-:W-:Y:S01]  /*1020*/  IMAD R14, R25.reuse, R21, R14 ;  /* 0x00000015190e7224 */ /* 0x040fe200078e020e */
[C---:B------:R-:W-:Y:S01]  /*1030*/  ISETP.GT.U32.AND P5, PT, R25.reuse, R7, PT ;  /* 0x000000071900720c */ /* 0x040fe20003fa4070 */
[----:B------:R-:W-:-:S02]  /*1040*/  IMAD R4, R25, R0, R4 ;  /* 0x0000000019047224 */ /* 0x000fc400078e0204 */
[----:B------:R-:W-:Y:S02]  /*1050*/  IMAD.MOV R20, RZ, RZ, -R20 ;  /* 0x000000ffff147224 */ /* 0x000fe400078e0a14 */
[--C-:B------:R-:W-:Y:S01]  /*1060*/  @!P3 IMAD.IADD R3, R3, 0x1, -R25.reuse ;  /* 0x000000010303b824 */ /* 0x100fe200078e0a19 */
[C---:B------:R-:W-:Y:S01]  /*1070*/  ISETP.GT.U32.AND P3, PT, R25.reuse, R15, PT ;  /* 0x0000000f1900720c */ /* 0x040fe20003f64070 */
[--C-:B------:R-:W-:Y:S01]  /*1080*/  @!P0 IMAD.IADD R8, R8, 0x1, -R25.reuse ;  /* 0x0000000108088824 */ /* 0x100fe200078e0a19 */
[----:B------:R-:W-:Y:S01]  /*1090*/  ISETP.GT.U32.AND P0, PT, R25, R14, PT ;  /* 0x0000000e1900720c */ /* 0x000fe20003f04070 */
[--C-:B------:R-:W-:Y:S01]  /*10a0*/  @!P4 IMAD.IADD R11, R11, 0x1, -R25.reuse ;  /* 0x000000010b0bc824 */ /* 0x100fe200078e0a19 */
[C---:B------:R-:W-:Y:S01]  /*10b0*/  ISETP.GT.U32.AND P4, PT, R25.reuse, R4, PT ;  /* 0x000000041900720c */ /* 0x040fe20003f84070 */
[----:B------:R-:W-:Y:S02]  /*10c0*/  IMAD R0, R25, R20, R16 ;  /* 0x0000001419007224 */ /* 0x000fe400078e0210 */
[--C-:B------:R-:W-:Y:S01]  /*10d0*/  @!P1 IMAD.IADD R17, R17, 0x1, -R25.reuse ;  /* 0x0000000111119824 */ /* 0x100fe200078e0a19 */
[C---:B------:R-:W-:Y:S01]  /*10e0*/  ISETP.GT.U32.AND P1, PT, R25.reuse, R10, PT ;  /* 0x0000000a1900720c */ /* 0x040fe20003f24070 */
[--C-:B------:R-:W-:Y:S01]  /*10f0*/  @!P6 IMAD.IADD R6, R6, 0x1, -R25.reuse ;  /* 0x000000010606e824 */ /* 0x100fe200078e0a19 */
[----:B------:R-:W-:Y:S01]  /*1100*/  ISETP.GT.U32.AND P6, PT, R25, R0, PT ;  /* 0x000000001900720c */ /* 0x000fe20003fc4070 */
[----:B------:R-:W-:-:S02]  /*1110*/  @!P2 IMAD.IADD R9, R9, 0x1, -R25 ;  /* 0x000000010909a824 */ /* 0x000fc400078e0a19 */
[--C-:B------:R-:W-:Y:S02]  /*1120*/  @!P3 IMAD.IADD R15, R15, 0x1, -R25.reuse ;  /* 0x000000010f0fb824 */ /* 0x100fe400078e0a19 */
[C---:B------:R-:W-:Y:S01]  /*1130*/  IMAD R2, R25.reuse, R19, R2 ;  /* 0x0000001319027224 */ /* 0x040fe200078e0202 */
[----:B------:R-:W-:Y:S01]  /*1140*/  ISETP.GT.U32.AND P3, PT, R25, R9, PT ;  /* 0x000000091900720c */ /* 0x000fe20003f64070 */
[----:B------:R-:W-:Y:S01]  /*1150*/  IMAD.SHL.U32 R16, R75, 0x8, RZ ;  /* 0x000000084b107824 */ /* 0x000fe200078e00ff */
[----:B------:R-:W-:Y:S01]  /*1160*/  @!P0 IADD3 R14, R14, -R25, RZ ;  /* 0x800000190e0e8210 */ /* 0x000fe20007ffe0ff */
[--C-:B------:R-:W-:Y:S01]  /*1170*/  @!P4 IMAD.IADD R4, R4, 0x1, -R25.reuse ;  /* 0x000000010404c824 */ /* 0x100fe200078e0a19 */
[C---:B------:R-:W-:Y:S01]  /*1180*/  ISETP.GT.U32.AND P0, PT, R25.reuse, R12, PT ;  /* 0x0000000c1900720c */ /* 0x040fe20003f04070 */
[--C-:B------:R-:W-:Y:S01]  /*1190*/  @!P1 IMAD.IADD R10, R10, 0x1, -R25.reuse ;  /* 0x000000010a0a9824 */ /* 0x100fe200078e0a19 */
[C---:B------:R-:W-:Y:S01]  /*11a0*/  ISETP.GT.U32.AND P4, PT, R25.reuse, R13, PT ;  /* 0x0000000d1900720c */ /* 0x040fe20003f84070 */
[--C-:B------:R-:W-:Y:S01]  /*11b0*/  @!P6 IMAD.IADD R0, R0, 0x1, -R25.reuse ;  /* 0x000000010000e824 */ /* 0x100fe200078e0a19 */
[----:B------:R-:W-:Y:S01]  /*11c0*/  ISETP.GT.U32.AND P2, PT, R25, R2, PT ;  /* 0x000000021900720c */ /* 0x000fe20003f44070 */
[----:B------:R-:W-:Y:S01]  /*11d0*/  @!P5 IMAD.IADD R7, R7, 0x1, -R25 ;  /* 0x000000010707d824 */ /* 0x000fe200078e0a19 */
[----:B------:R-:W-:-:S02]  /*11e0*/  LOP3.LUT R39, R16, 0x78, RZ, 0xc0, !PT ;  /* 0x0000007810277812 */ /* 0x000fc400078ec0ff */
[----:B------:R-:W-:Y:S01]  /*11f0*/  ISETP.GT.U32.AND P1, PT, R25, R4, PT ;  /* 0x000000041900720c */ /* 0x000fe20003f24070 */
[----:B------:R-:W-:Y:S01]  /*1200*/  @!P3 IMAD.IADD R9, R9, 0x1, -R25 ;  /* 0x000000010909b824 */ /* 0x000fe200078e0a19 */
[----:B------:R-:W-:Y:S01]  /*1210*/  ISETP.GT.U32.AND P6, PT, R25, R11, PT ;  /* 0x0000000b1900720c */ /* 0x000fe20003fc4070 */
[----:B------:R-:W-:Y:S01]  /*1220*/  IMAD R35, R23, 0x80, R39 ;  /* 0x0000008017237824 */ /* 0x000fe200078e0227 */
[----:B------:R-:W-:Y:S02]  /*1230*/  ISETP.GT.U32.AND P3, PT, R25, R3, PT ;  /* 0x000000031900720c */ /* 0x000fe40003f64070 */
[----:B------:R-:W-:Y:S01]  /*1240*/  @!P0 IADD3 R12, R12, -R25, RZ ;  /* 0x800000190c0c8210 */ /* 0x000fe20007ffe0ff */
[--C-:B------:R-:W-:Y:S01]  /*1250*/  @!P4 IMAD.IADD R13, R13, 0x1, -R25.reuse ;  /* 0x000000010d0dc824 */ /* 0x100fe200078e0a19 */
[C---:B------:R-:W-:Y:S01]  /*1260*/  ISETP.GT.U32.AND P0, PT, R25.reuse, R6, PT ;  /* 0x000000061900720c */ /* 0x040fe20003f04070 */
[--C-:B------:R-:W-:Y:S01]  /*1270*/  @!P2 IMAD.IADD R2, R2, 0x1, -R25.reuse ;  /* 0x000000010202a824 */ /* 0x100fe200078e0a19 */
[----:B------:R-:W-:Y:S01]  /*1280*/  IABS R16, R35 ;  /* 0x0000002300107213 */ /* 0x000fe20000000000 */
[----:B------:R1:W-:Y:S01]  /*1290*/  STL [R1+0x44], R35 ;  /* 0x0000442301007387 */ /* 0x0003e20000100800 */
[----:B------:R-:W-:Y:S01]  /*12a0*/  ISETP.GT.U32.AND P4, PT, R25, R7, PT ;  /* 0x000000071900720c */ /* 0x000fe20003f84070 */
[--C-:B------:R-:W-:Y:S01]  /*12b0*/  @!P1 IMAD.IADD R4, R4, 0x1, -R25.reuse ;  /* 0x0000000104049824 */ /* 0x100fe200078e0a19 */
[----:B------:R-:W-:Y:S01]  /*12c0*/  ISETP.GE.AND P1, PT, R45, RZ, PT ;  /* 0x000000ff2d00720c */ /* 0x000fe20003f26270 */
[----:B------:R-:W-:Y:S01]  /*12d0*/  @!P6 IMAD.IADD R11, R11, 0x1, -R25 ;  /* 0x000000010b0be824 */ /* 0x000fe200078e0a19 */
[----:B------:R-:W-:Y:S01]  /*12e0*/  ISETP.GT.U32.AND P6, PT, R25, R2, PT ;  /* 0x000000021900720c */ /* 0x000fe20003fc4070 */
[----:B------:R-:W-:Y:S01]  /*12f0*/  IMAD.HI.U32 R18, R24, R16, RZ ;  /* 0x0000001018127227 */ /* 0x000fe200078e00ff */
[----:B------:R-:W-:-:S02]  /*1300*/  ISETP.GE.AND P5, PT, R39, c[0x0][0x180], PT ;  /* 0x0000600027007a0c */ /* 0x000fc40003fa6270 */
[----:B------:R-:W-:Y:S01]  /*1310*/  ISETP.GE.AND P2, PT, R213, c[0x0][0x180], PT ;  /* 0x00006000d5007a0c */ /* 0x000fe20003f46270 */
[----:B------:R-:W-:Y:S01]  /*1320*/  IMAD.MOV R18, RZ, RZ, -R18 ;  /* 0x000000ffff127224 */ /* 0x000fe200078e0a12 */
[----:B------:R-:W-:Y:S01]  /*1330*/  @!P0 IADD3 R6, R6, -R25, RZ ;  /* 0x8000001906068210 */ /* 0x000fe20007ffe0ff */
[--C-:B------:R-:W-:Y:S01]  /*1340*/  @!P3 IMAD.IADD R3, R3, 0x1, -R25.reuse ;  /* 0x000000010303b824 */ /* 0x100fe200078e0a19 */
[----:B------:R-:W-:Y:S01]  /*1350*/  ISETP.GE.AND P3, PT, R44, RZ, PT ;  /* 0x000000ff2c00720c */ /* 0x000fe20003f66270 */
[----:B------:R-:W-:Y:S01]  /*1360*/  @!P4 IMAD.IADD R7, R7, 0x1, -R25 ;  /* 0x000000010707c824 */ /* 0x000fe200078e0a19 */
[C---:B------:R-:W-:Y:S01]  /*1370*/  ISETP.GT.U32.AND P0, PT, R25.reuse, R0, PT ;  /* 0x000000001900720c */ /* 0x040fe20003f04070 */
[----:B------:R-:W-:Y:S01]  /*1380*/  IMAD R16, R26, R18, R16 ;  /* 0x000000121a107224 */ /* 0x000fe200078e0210 */
[----:B------:R-:W-:Y:S01]  /*1390*/  ISETP.GT.U32.AND P4, PT, R25, R14, PT ;  /* 0x0000000e1900720c */ /* 0x000fe20003f84070 */
[----:B------:R-:W-:Y:S01]  /*13a0*/  IMAD.MOV.U32 R18, RZ, RZ, R17 ;  /* 0x000000ffff127224 */ /* 0x000fe200078e0011 */
[----:B------:R-:W-:Y:S01]  /*13b0*/  SEL R20, R36, RZ, !P5 ;  /* 0x000000ff24147207 */ /* 0x000fe20006800000 */
[----:B------:R-:W-:Y:S01]  /*13c0*/  @!P6 IMAD.IADD R2, R2, 0x1, -R25 ;  /* 0x000000010202e824 */ /* 0x000fe200078e0a19 */
[----:B------:R-:W-:Y:S01]  /*13d0*/  ISETP.GE.AND P6, PT, R43, RZ, PT ;  /* 0x000000ff2b00720c */ /* 0x000fe20003fc6270 */
[----:B------:R-:W-:Y:S01]  /*13e0*/  @!P1 IMAD.MOV R18, RZ, RZ, -R18 ;  /* 0x000000ffff129224 */ /* 0x000fe200078e0a12 */
[----:B------:R-:W-:Y:S01]  /*13f0*/  ISETP.GE.AND P1, PT, R40, RZ, PT ;  /* 0x000000ff2800720c */ /* 0x000fe20003f26270 */
[----:B------:R-:W-:Y:S01]  /*1400*/  IMAD.MOV.U32 R17, RZ, RZ, R15 ;  /* 0x000000ffff117224 */ /* 0x000fe200078e000f */
[----:B------:R-:W-:Y:S01]  /*1410*/  ISETP.GT.U32.AND P5, PT, R25, R8, PT ;  /* 0x000000081900720c */ /* 0x000fe20003fa4070 */
[----:B------:R-:W-:Y:S01]  /*1420*/  IMAD.MOV.U32 R15, RZ, RZ, R13 ;  /* 0x000000ffff0f7224 */ /* 0x000fe200078e000d */
[----:B------:R-:W-:Y:S01]  /*1430*/  SEL R19, R36, RZ, !P2 ;  /* 0x000000ff24137207 */ /* 0x000fe20005000000 */
[----:B------:R-:W-:Y:S01]  /*1440*/  @!P0 IMAD.IADD R0, R0, 0x1, -R25 ;  /* 0x0000000100008824 */ /* 0x000fe200078e0a19 */
[----:B------:R-:W-:Y:S01]  /*1450*/  @!P3 IADD3 R17, -R17, RZ, RZ ;  /* 0x000000ff1111b210 */ /* 0x000fe20007ffe1ff */
[----:B------:R-:W-:Y:S01]  /*1460*/  IMAD.MOV.U32 R13, RZ, RZ, R12 ;  /* 0x000000ffff0d7224 */ /* 0x000fe200078e000c */
[----:B------:R-:W-:Y:S01]  /*1470*/  ISETP.GT.U32.AND P2, PT, R25, R5, PT ;  /* 0x000000051900720c */ /* 0x000fe20003f44070 */
[----:B------:R-:W-:Y:S01]  /*1480*/  IMAD.MOV.U32 R12, RZ, RZ, R11 ;  /* 0x000000ffff0c7224 */ /* 0x000fe200078e000b */
[----:B------:R-:W-:Y:S01]  /*1490*/  ISETP.GE.AND P3, PT, R38, RZ, PT ;  /* 0x000000ff2600720c */ /* 0x000fe20003f66270 */
[----:B------:R-:W-:Y:S01]  /*14a0*/  IMAD.MOV.U32 R11, RZ, RZ, R10 ;  /* 0x000000ffff0b7224 */ /* 0x000fe200078e000a */
[----:B------:R-:W-:Y:S01]  /*14b0*/  @!P4 IADD3 R14, R14, -R25, RZ ;  /* 0x800000190e0ec210 */ /* 0x000fe20007ffe0ff */
[----:B------:R-:W-:Y:S01]  /*14c0*/  @!P6 IMAD.MOV R15, RZ, RZ, -R15 ;  /* 0x000000ffff0fe224 */ /* 0x000fe200078e0a0f */
[----:B------:R-:W-:Y:S01]  /*14d0*/  ISETP.GE.AND P0, PT, R42, RZ, PT ;  /* 0x000000ff2a00720c */ /* 0x000fe20003f06270 */
[----:B------:R-:W-:Y:S01]  /*14e0*/  @!P1 IMAD.MOV R11, RZ, RZ, -R11 ;  /* 0x000000ffff0b9224 */ /* 0x000fe200078e0a0b */
[----:B------:R-:W-:Y:S01]  /*14f0*/  ISETP.GE.AND P4, PT, R41, RZ, PT ;  /* 0x000000ff2900720c */ /* 0x000fe20003f86270 */
[----:B------:R-:W-:Y:S01]  /*1500*/  IMAD.MOV.U32 R10, RZ, RZ, R9 ;  /* 0x000000ffff0a7224 */ /* 0x000fe200078e0009 */
[----:B------:R-:W-:Y:S01]  /*1510*/  ISETP.GE.AND P1, PT, R32, RZ, PT ;  /* 0x000000ff2000720c */ /* 0x000fe20003f26270 */
[--C-:B------:R-:W-:Y:S01]  /*1520*/  @!P5 IMAD.IADD R8, R8, 0x1, -R25.reuse ;  /* 0x000000010808d824 */ /* 0x100fe200078e0a19 */
[----:B------:R-:W-:Y:S01]  /*1530*/  ISETP.GE.AND P6, PT, R37, RZ, PT ;  /* 0x000000ff2500720c */ /* 0x000fe20003fc6270 */
[----:B------:R-:W-:Y:S01]  /*1540*/  @!P2 IMAD.IADD R5, R5, 0x1, -R25 ;  /* 0x000000010505a824 */ /* 0x000fe200078e0a19 */
[C---:B-1----:R-:W-:Y:S01]  /*1550*/  LOP3.LUT R43, R213.reuse, 0x10, RZ, 0xfc, !PT ;  /* 0x00000010d52b7812 */ /* 0x042fe200078efcff */
[----:B------:R-:W-:Y:S01]  /*1560*/  @!P3 IMAD.MOV R10, RZ, RZ, -R10 ;  /* 0x000000ffff0ab224 */ /* 0x000fe200078e0a0a */
[----:B------:R-:W-:Y:S01]  /*1570*/  ISETP.GT.U32.AND P3, PT, R26, R16, PT ;  /* 0x000000101a00720c */ /* 0x000fe20003f64070 */
[----:B------:R-:W-:Y:S01]  /*1580*/  IMAD.MOV.U32 R9, RZ, RZ, R8 ;  /* 0x000000ffff097224 */ /* 0x000fe200078e0008 */
[----:B--2---:R-:W-:Y:S01]  /*1590*/  LOP3.LUT R42, R213, 0x20, RZ, 0xfc, !PT ;  /* 0x00000020d52a7812 */ /* 0x004fe200078efcff */
[----:B------:R-:W-:Y:S01]  /*15a0*/  @!P0 IMAD.MOV R13, RZ, RZ, -R13 ;  /* 0x000000ffff0d8224 */ /* 0x000fe200078e0a0d */
[----:B------:R-:W-:Y:S01]  /*15b0*/  ISETP.GE.AND P0, PT, R34, RZ, PT ;  /* 0x000000ff2200720c */ /* 0x000fe20003f06270 */
[----:B------:R-:W-:Y:S01]  /*15c0*/  IMAD.MOV.U32 R8, RZ, RZ, R7 ;  /* 0x000000ffff087224 */ /* 0x000fe200078e0007 */
[----:B------:R-:W-:Y:S01]  /*15d0*/  @!P4 IADD3 R12, -R12, RZ, RZ ;  /* 0x000000ff0c0cc210 */ /* 0x000fe20007ffe1ff */
[----:B------:R-:W-:Y:S01]  /*15e0*/  IMAD.MOV.U32 R7, RZ, RZ, R6 ;  /* 0x000000ffff077224 */ /* 0x000fe200078e0006 */
[----:B------:R-:W-:Y:S01]  /*15f0*/  ISETP.GE.AND P4, PT, R33, RZ, PT ;  /* 0x000000ff2100720c */ /* 0x000fe20003f86270 */
[----:B------:R-:W-:Y:S01]  /*1600*/  IMAD.MOV.U32 R6, RZ, RZ, R5 ;  /* 0x000000ffff067224 */ /* 0x000fe200078e0005 */
[----:B------:R-:W-:Y:S01]  /*1610*/  @!P6 IADD3 R9, -R9, RZ, RZ ;  /* 0x000000ff0909e210 */ /* 0x000fe20007ffe1ff */
[----:B------:R-:W-:Y:S01]  /*1620*/  IMAD.MOV.U32 R5, RZ, RZ, R4 ;  /* 0x000000ffff057224 */ /* 0x000fe200078e0004 */
[----:B------:R-:W-:Y:S01]  /*1630*/  ISETP.GE.AND P6, PT, R31, RZ, PT ;  /* 0x000000ff1f00720c */ /* 0x000fe20003fc6270 */
[----:B------:R-:W-:Y:S01]  /*1640*/  @!P1 IMAD.MOV R6, RZ, RZ, -R6 ;  /* 0x000000ffff069224 */ /* 0x000fe200078e0a06 */
[----:B------:R-:W-:Y:S01]  /*1650*/  ISETP.GE.AND P1, PT, R29, RZ, PT ;  /* 0x000000ff1d00720c */ /* 0x000fe20003f26270 */
[----:B------:R-:W-:Y:S01]  /*1660*/  IMAD.MOV.U32 R4, RZ, RZ, R3 ;  /* 0x000000ffff047224 */ /* 0x000fe200078e0003 */
[----:B------:R-:W-:Y:S01]  /*1670*/  @!P3 IADD3 R16, R16, -R26, RZ ;  /* 0x8000001a1010b210 */ /* 0x000fe20007ffe0ff */
[----:B------:R-:W-:Y:S01]  /*1680*/  @!P0 IMAD.MOV R8, RZ, RZ, -R8 ;  /* 0x000000ffff088224 */ /* 0x000fe200078e0a08 */
[----:B------:R-:W-:Y:S01]  /*1690*/  ISETP.GE.AND P3, PT, R28, RZ, PT ;  /* 0x000000ff1c00720c */ /* 0x000fe20003f66270 */
[----:B------:R-:W-:Y:S01]  /*16a0*/  IMAD.MOV.U32 R3, RZ, RZ, R2 ;  /* 0x000000ffff037224 */ /* 0x000fe200078e0002 */
[----:B------:R-:W-:Y:S01]  /*16b0*/  ISETP.GE.AND P0, PT, R30, RZ, PT ;  /* 0x000000ff1e00720c */ /* 0x000fe20003f06270 */
[----:B------:R-:W-:Y:S01]  /*16c0*/  @!P4 IMAD.MOV R7, RZ, RZ, -R7 ;  /* 0x000000ffff07c224 */ /* 0x000fe200078e0a07 */
[----:B------:R-:W-:Y:S01]  /*16d0*/  ISETP.GE.AND P4, PT, R43, c[0x0][0x180], PT ;  /* 0x000060002b007a0c */ /* 0x000fe20003f86270 */
[----:B------:R-:W-:Y:S01]  /*16e0*/  IMAD.MOV.U32 R2, RZ, RZ, R14 ;  /* 0x000000ffff027224 */ /* 0x000fe200078e000e */
[----:B------:R-:W-:Y:S01]  /*16f0*/  ISETP.NE.U32.AND P2, PT, R19, RZ, PT ;  /* 0x000000ff1300720c */ /* 0x000fe20003f45070 */
[----:B------:R-:W-:Y:S01]  /*1700*/  @!P6 IMAD.MOV R5, RZ, RZ, -R5 ;  /* 0x000000ffff05e224 */ /* 0x000fe200078e0a05 */
[----:B------:R-:W-:-:S02]  /*1710*/  SEL R19, R36, RZ, !P4 ;  /* 0x000000ff24137207 */ /* 0x000fc40006000000 */
[----:B------:R-:W-:Y:S02]  /*1720*/  @!P1 IADD3 R3, -R3, RZ, RZ ;  /* 0x000000ff03039210 */ /* 0x000fe40007ffe1ff */
[----:B------:R-:W-:Y:S01]  /*1730*/  ISETP.GE.AND P1, PT, R42, c[0x0][0x180], PT ;  /* 0x000060002a007a0c */ /* 0x000fe20003f26270 */
[----:B------:R-:W-:Y:S01]  /*1740*/  @!P3 IMAD.MOV R0, RZ, RZ, -R0 ;  /* 0x000000ffff00b224 */ /* 0x000fe200078e0a00 */
[----:B------:R-:W-:Y:S01]  /*1750*/  ISETP.GE.AND P6, PT, R27, RZ, PT ;  /* 0x000000ff1b00720c */ /* 0x000fe20003fc6270 */
[----:B------:R-:W-:Y:S01]  /*1760*/  @!P0 IMAD.MOV R4, RZ, RZ, -R4 ;  /* 0x000000ffff048224 */ /* 0x000fe200078e0a04 */
[----:B------:R-:W-:Y:S02]  /*1770*/  ISETP.NE.U32.AND P4, PT, R19, RZ, PT ;  /* 0x000000ff1300720c */ /* 0x000fe40003f85070 */
[----:B------:R-:W-:Y:S02]  /*1780*/  SEL R19, R36, RZ, !P1 ;  /* 0x000000ff24137207 */ /* 0x000fe40004800000 */
[----:B------:R-:W-:-:S02]  /*1790*/  ISETP.NE.AND P1, PT, RZ, c[0x0][0x178], PT ;  /* 0x00005e00ff007a0c */ /* 0x000fc40003f25270 */
[----:B---3--:R-:W-:Y:S02]  /*17a0*/  LOP3.LUT R34, RZ, c[0x0][0x178], RZ, 0x33, !PT ;  /* 0x00005e00ff227a12 */ /* 0x008fe400078e33ff */
[----:B------:R-:W-:Y:S02]  /*17b0*/  ISETP.GT.U32.AND P0, PT, R26, R16, PT ;  /* 0x000000101a00720c */ /* 0x000fe40003f04070 */
[C---:B----4-:R-:W-:Y:S01]  /*17c0*/  SEL R33, R34.reuse, R18, !P1 ;  /* 0x0000001222217207 */ /* 0x050fe20004800000 */
[----:B------:R-:W-:Y:S01]  /*17d0*/  @!P6 IMAD.MOV R2, RZ, RZ, -R2 ;  /* 0x000000ffff02e224 */ /* 0x000fe200078e0a02 */
[----:B------:R-:W-:Y:S02]  /*17e0*/  SEL R18, R34, R0, !P1 ;  /* 0x0000000022127207 */ /* 0x000fe40004800000 */
[----:B------:R-:W-:Y:S01]  /*17f0*/  SHF.R.U32.HI R0, RZ, 0x1, R75 ;  /* 0x00000001ff007819 */ /* 0x000fe2000001164b */
[--C-:B------:R-:W-:Y:S01]  /*1800*/  IMAD R230, R33, c[0x0][0x184], R39.reuse ;  /* 0x0000610021e67a24 */ /* 0x100fe200078e0227 */
[----:B------:R-:W-:Y:S01]  /*1810*/  ISETP.GE.AND P3, PT, R51, c[0x0][0x180], PT ;  /* 0x0000600033007a0c */ /* 0x000fe20003f66270 */
[----:B------:R-:W-:Y:S01]  /*1820*/  IMAD R69, R18, c[0x0][0x184], R39 ;  /* 0x0000610012457a24 */ /* 0x000fe200078e0227 */
[----:B-----5:R-:W-:-:S02]  /*1830*/  SEL R27, R34, R10, !P1 ;  /* 0x0000000a221b7207 */ /* 0x020fc40004800000 */
[----:B------:R-:W-:Y:S01]  /*1840*/  SEL R23, R34, R6, !P1 ;  /* 0x0000000622177207 */ /* 0x000fe20004800000 */
[----:B------:R-:W-:Y:S01]  /*1850*/  @!P0 IMAD.IADD R16, R16, 0x1, -R26 ;  /* 0x0000000110108824 */ /* 0x000fe200078e0a1a */
[----:B------:R-:W-:Y:S01]  /*1860*/  SEL R21, R34, R5, !P1 ;  /* 0x0000000522157207 */ /* 0x000fe20004800000 */
[--C-:B------:R-:W-:Y:S01]  /*1870*/  IMAD R242, R27, c[0x0][0x184], R39.reuse ;  /* 0x000061001bf27a24 */ /* 0x100fe200078e0227 */
[----:B------:R-:W-:Y:S01]  /*1880*/  LOP3.LUT R0, R39, 0x38, R0, 0x78, !PT ;  /* 0x0000003827007812 */ /* 0x000fe200078e7800 */
[--C-:B------:R-:W-:Y:S01]  /*1890*/  IMAD R250, R23, c[0x0][0x184], R39.reuse ;  /* 0x0000610017fa7a24 */ /* 0x100fe200078e0227 */
[----:B------:R-:W-:Y:S01]  /*18a0*/  ISETP.NE.U32.AND P5, PT, R20, RZ, PT ;  /* 0x000000ff1400720c */ /* 0x000fe20003fa5070 */
[----:B------:R-:W-:Y:S01]  /*18b0*/  IMAD R251, R21, c[0x0][0x184], R39 ;  /* 0x0000610015fb7a24 */ /* 0x000fe200078e0227 */
[----:B------:R-:W-:Y:S01]  /*18c0*/  SEL R32, R34, R17, !P1 ;  /* 0x0000001122207207 */ /* 0x000fe20004800000 */
[----:B------:R-:W-:Y:S01]  /*18d0*/  IMAD.MOV.U32 R37, RZ, RZ, R16 ;  /* 0x000000ffff257224 */ /* 0x000fe200078e0010 */
[----:B------:R-:W-:-:S02]  /*18e0*/  LOP3.LUT R6, R213, 0x80, RZ, 0xfc, !PT ;  /* 0x00000080d5067812 */ /* 0x000fc400078efcff */
[C---:B------:R-:W-:Y:S01]  /*18f0*/  LOP3.LUT R5, R213.reuse, 0x90, RZ, 0xfc, !PT ;  /* 0x00000090d5057812 */ /* 0x040fe200078efcff */
[--C-:B------:R-:W-:Y:S01]  /*1900*/  IMAD R231, R32, c[0x0][0x184], R39.reuse ;  /* 0x0000610020e77a24 */ /* 0x100fe200078e0227 */
[----:B------:R-:W-:Y:S02]  /*1910*/  LOP3.LUT R10, R213, 0xf0, RZ, 0xfc, !PT ;  /* 0x000000f0d50a7812 */ /* 0x000fe400078efcff */
[C---:B------:R-:W-:Y:S01]  /*1920*/  SEL R31, R34.reuse, R15, !P1 ;  /* 0x0000000f221f7207 */ /* 0x040fe20004800000 */
[----:B------:R-:W-:Y:S01]  /*1930*/  IMAD R15, R5, 0x80, R0 ;  /* 0x00000080050f7824 */ /* 0x000fe200078e0200 */
[C---:B------:R-:W-:Y:S01]  /*1940*/  SEL R22, R34.reuse, R4, !P1 ;  /* 0x0000000422167207 */ /* 0x040fe20004800000 */
[-C--:B------:R-:W-:Y:S01]  /*1950*/  IMAD.WIDE R32, R231, R46.reuse, c[0x0][0x160] ;  /* 0x00005800e7207625 */ /* 0x080fe200078e022e */
[----:B------:R-:W-:Y:S02]  /*1960*/  SEL R20, R34, R3, !P1 ;  /* 0x0000000322147207 */ /* 0x000fe40004800000 */
[----:B------:R-:W-:Y:S01]  /*1970*/  SEL R14, R36, RZ, !P3 ;  /* 0x000000ff240e7207 */ /* 0x000fe20005800000 */
[--C-:B------:R-:W-:Y:S01]  /*1980*/  IMAD R234, R31, c[0x0][0x184], R39.reuse ;  /* 0x000061001fea7a24 */ /* 0x100fe200078e0227 */
[----:B------:R-:W-:Y:S01]  /*1990*/  ISETP.NE.U32.AND P6, PT, R19, RZ, PT ;  /* 0x000000ff1300720c */ /* 0x000fe20003fc5070 */
[--C-:B------:R-:W-:Y:S01]  /*19a0*/  IMAD R252, R22, c[0x0][0x184], R39.reuse ;  /* 0x0000610016fc7a24 */ /* 0x100fe200078e0227 */
[----:B------:R-:W-:Y:S01]  /*19b0*/  SEL R30, R34, R13, !P1 ;  /* 0x0000000d221e7207 */ /* 0x000fe20004800000 */
[----:B------:R-:W-:Y:S01]  /*19c0*/  IMAD R73, R20, c[0x0][0x184], R39 ;  /* 0x0000610014497a24 */ /* 0x000fe200078e0227 */
[C---:B------:R-:W-:Y:S01]  /*19d0*/  LOP3.LUT R4, R213.reuse, 0xa0, RZ, 0xfc, !PT ;  /* 0x000000a0d5047812 */ /* 0x040fe200078efcff */
[----:B------:R-:W-:Y:S01]  /*19e0*/  IMAD.WIDE R22, R242, R46, c[0x0][0x160] ;  /* 0x00005800f2167625 */ /* 0x000fe200078e022e */
[----:B------:R-:W-:-:S02]  /*19f0*/  LOP3.LUT R3, R213, 0xb0, RZ, 0xfc, !PT ;  /* 0x000000b0d5037812 */ /* 0x000fc400078efcff */
[C---:B------:R-:W-:Y:S01]  /*1a00*/  SEL R29, R34.reuse, R12, !P1 ;  /* 0x0000000c221d7207 */ /* 0x040fe20004800000 */
[--C-:B------:R-:W-:Y:S01]  /*1a10*/  IMAD R12, R213, 0x80, R0.reuse ;  /* 0x00000080d50c7824 */ /* 0x100fe200078e0200 */
[----:B------:R-:W-:Y:S01]  /*1a20*/  SEL R19, R34, R2, !P1 ;  /* 0x0000000222137207 */ /* 0x000fe20004800000 */
[--C-:B------:R-:W-:Y:S01]  /*1a30*/  IMAD R13, R3, 0x80, R0.reuse ;  /* 0x00000080030d7824 */ /* 0x100fe200078e0200 */
[----:B------:R-:W-:Y:S01]  /*1a40*/  LOP3.LUT R41, R213, 0x50, RZ, 0xfc, !PT ;  /* 0x00000050d5297812 */ /* 0x000fe200078efcff */
[--C-:B------:R-:W-:Y:S01]  /*1a50*/  IMAD R235, R30, c[0x0][0x184], R39.reuse ;  /* 0x000061001eeb7a24 */ /* 0x100fe200078e0227 */
[C---:B------:R-:W-:Y:S01]  /*1a60*/  SEL R28, R34.reuse, R11, !P1 ;  /* 0x0000000b221c7207 */ /* 0x040fe20004800000 */
[--C-:B------:R-:W-:Y:S01]  /*1a70*/  IMAD R11, R43, 0x80, R0.reuse ;  /* 0x000000802b0b7824 */ /* 0x100fe200078e0200 */
[----:B------:R-:W-:Y:S01]  /*1a80*/  SEL R25, R34, R8, !P1 ;  /* 0x0000000822197207 */ /* 0x000fe20004800000 */
[--C-:B------:R-:W-:Y:S01]  /*1a90*/  IMAD R3, R41, 0x80, R0.reuse ;  /* 0x0000008029037824 */ /* 0x100fe200078e0200 */
[C---:B------:R-:W-:Y:S01]  /*1aa0*/  LOP3.LUT R2, R213.reuse, 0xc0, RZ, 0xfc, !PT ;  /* 0x000000c0d5027812 */ /* 0x040fe200078efcff */
[----:B------:R-:W-:Y:S01]  /*1ab0*/  IMAD.SHL.U32 R212, R12, 0x2, RZ ;  /* 0x000000020cd47824 */ /* 0x000fe200078e00ff */
[-C--:B------:R-:W-:Y:S01]  /*1ac0*/  LEA R17, R6, R0.reuse, 0x7 ;  /* 0x0000000006117211 */ /* 0x080fe200078e38ff */
[--C-:B------:R-:W-:Y:S01]  /*1ad0*/  IMAD R6, R10, 0x80, R0.reuse ;  /* 0x000000800a067824 */ /* 0x100fe200078e0200 */
[----:B------:R-:W-:Y:S01]  /*1ae0*/  SEL R24, R34, R7, !P1 ;  /* 0x0000000722187207 */ /* 0x000fe20004800000 */
[--C-:B------:R-:W-:Y:S01]  /*1af0*/  IMAD R10, R42, 0x80, R0.reuse ;  /* 0x000000802a0a7824 */ /* 0x100fe200078e0200 */
[----:B------:R-:W-:Y:S01]  /*1b00*/  LOP3.LUT R8, R213, 0xd0, RZ, 0xfc, !PT ;  /* 0x000000d0d5087812 */ /* 0x000fe200078efcff */
[--C-:B------:R-:W-:Y:S01]  /*1b10*/  IMAD R236, R29, c[0x0][0x184], R39.reuse ;  /* 0x000061001dec7a24 */ /* 0x100fe200078e0227 */
[----:B------:R-:W-:Y:S01]  /*1b20*/  LOP3.LUT R45, R213, 0x60, RZ, 0xfc, !PT ;  /* 0x00000060d52d7812 */ /* 0x000fe200078efcff */
[----:B------:R-:W-:Y:S01]  /*1b30*/  IMAD.SHL.U32 R211, R11, 0x2, RZ ;  /* 0x000000020bd37824 */ /* 0x000fe200078e00ff */
[----:B------:R-:W-:Y:S01]  /*1b40*/  ISETP.NE.U32.AND P3, PT, R14, RZ, PT ;  /* 0x000000ff0e00720c */ /* 0x000fe20003f65070 */
[--C-:B------:R-:W-:Y:S01]  /*1b50*/  IMAD R14, R4, 0x80, R0.reuse ;  /* 0x00000080040e7824 */ /* 0x100fe200078e0200 */
[----:B------:R-:W-:Y:S01]  /*1b60*/  SEL R26, R34, R9, !P1 ;  /* 0x00000009221a7207 */ /* 0x000fe20004800000 */
[--C-:B------:R-:W-:Y:S01]  /*1b70*/  IMAD R4, R50, 0x80, R0.reuse ;  /* 0x0000008032047824 */ /* 0x100fe200078e0200 */
[----:B------:R-:W-:Y:S01]  /*1b80*/  LOP3.LUT R7, R213, 0xe0, RZ, 0xfc, !PT ;  /* 0x000000e0d5077812 */ /* 0x000fe200078efcff */
[----:B------:R-:W-:Y:S01]  /*1b90*/  IMAD R9, R2, 0x80, R0 ;  /* 0x0000008002097824 */ /* 0x000fe200078e0200 */
[----:B------:R-:W-:Y:S01]  /*1ba0*/  LEA R5, R51, R0, 0x7 ;  /* 0x0000000033057211 */ /* 0x000fe200078e38ff */
[----:B------:R-:W-:Y:S01]  /*1bb0*/  IMAD R237, R28, c[0x0][0x184], R39 ;  /* 0x000061001ced7a24 */ /* 0x000fe200078e0227 */
[----:B------:R-:W-:Y:S01]  /*1bc0*/  ISETP.GE.AND P0, PT, R35, RZ, PT ;  /* 0x000000ff2300720c */ /* 0x000fe20003f06270 */
[----:B------:R-:W-:Y:S01]  /*1bd0*/  IMAD.WIDE R34, R230, R46, c[0x0][0x160] ;  /* 0x00005800e6227625 */ /* 0x000fe200078e022e */
[----:B------:R-:W-:-:S02]  /*1be0*/  LEA R7, R7, R0, 0x7 ;  /* 0x0000000007077211 */ /* 0x000fc400078e38ff */
[----:B------:R-:W-:Y:S01]  /*1bf0*/  ISETP.NE.AND P1, PT, RZ, c[0x0][0x17c], PT ;  /* 0x00005f00ff007a0c */ /* 0x000fe20003f25270 */
[--C-:B------:R-:W-:Y:S01]  /*1c00*/  IMAD R8, R8, 0x80, R0.reuse ;  /* 0x0000008008087824 */ /* 0x100fe200078e0200 */
[----:B------:R-:W-:Y:S01]  /*1c10*/  SHF.L.U32 R207, R3, 0x1, RZ ;  /* 0x0000000103cf7819 */ /* 0x000fe200000006ff */
[--C-:B------:R-:W-:Y:S01]  /*1c20*/  IMAD R2, R45, 0x80, R0.reuse ;  /* 0x000000802d027824 */ /* 0x100fe200078e0200 */
[----:B------:R1:W-:Y:S01]  /*1c30*/  LDGSTS.E.BYPASS.LTC128B.128 [R212], [R34.64], P5 ;  /* 0x0000000022d47fae */ /* 0x0003e2000a901d52 */
[----:B------:R-:W-:Y:S01]  /*1c40*/  IMAD.SHL.U32 R210, R10, 0x2, RZ ;  /* 0x000000020ad27824 */ /* 0x000fe200078e00ff */
[----:B------:R-:W-:Y:S01]  /*1c50*/  SHF.L.U32 R68, R17, 0x1, RZ ;  /* 0x0000000111447819 */ /* 0x000fe200000006ff */
[----:B------:R-:W-:Y:S01]  /*1c60*/  IMAD.WIDE R30, R234, R46, c[0x0][0x160] ;  /* 0x00005800ea1e7625 */ /* 0x000fe200078e022e */
[----:B------:R2:W-:Y:S01]  /*1c70*/  LDGSTS.E.BYPASS.LTC128B.128 [R211], [R32.64], P5 ;  /* 0x0000000020d37fae */ /* 0x0005e2000a901d52 */
[----:B------:R-:W-:Y:S02]  /*1c80*/  SHF.L.U32 R56, R7, 0x1, RZ ;  /* 0x0000000107387819 */ /* 0x000fe400000006ff */
[----:B------:R-:W-:Y:S01]  /*1c90*/  IMAD R0, R47, 0x80, R0 ;  /* 0x000000802f007824 */ /* 0x000fe200078e0200 */
[----:B------:R3:W-:Y:S01]  /*1ca0*/  LDGSTS.E.BYPASS.LTC128B.128 [R210], [R30.64], P5 ;  /* 0x000000001ed27fae */ /* 0x0007e2000a901d52 */
[----:B------:R-:W-:-:S02]  /*1cb0*/  IMAD.SHL.U32 R209, R5, 0x2, RZ ;  /* 0x0000000205d17824 */ /* 0x000fc400078e00ff */
[----:B------:R-:W-:Y:S01]  /*1cc0*/  IMAD R243, R26, c[0x0][0x184], R39 ;  /* 0x000061001af37a24 */ /* 0x000fe200078e0227 */
[----:B------:R-:W-:Y:S01]  /*1cd0*/  STL [R1+0x40], R68 ;  /* 0x0000404401007387 */ /* 0x000fe20000100800 */
[----:B------:R-:W-:-:S04]  /*1ce0*/  IMAD.WIDE R28, R235, R46, c[0x0][0x160] ;  /* 0x00005800eb1c7625 */ /* 0x000fc800078e022e */
[----:B------:R-:W-:Y:S01]  /*1cf0*/  IMAD.SHL.U32 R208, R4, 0x2, RZ ;  /* 0x0000000204d07824 */ /* 0x000fe200078e00ff */
[----:B------:R4:W-:Y:S01]  /*1d00*/  LDGSTS.E.BYPASS.LTC128B.128 [R209], [R28.64], P5 ;  /* 0x000000001cd17fae */ /* 0x0009e2000a901d52 */
[--C-:B------:R-:W-:Y:S02]  /*1d10*/  IMAD R244, R25, c[0x0][0x184], R39.reuse ;  /* 0x0000610019f47a24 */ /* 0x100fe400078e0227 */
[----:B------:R-:W-:Y:S02]  /*1d20*/  IMAD R245, R24, c[0x0][0x184], R39 ;  /* 0x0000610018f57a24 */ /* 0x000fe400078e0227 */
[----:B------:R-:W-:-:S04]  /*1d30*/  IMAD.WIDE R26, R236, R46, c[0x0][0x160] ;  /* 0x00005800ec1a7625 */ /* 0x000fc800078e022e */
[-C--:B------:R-:W-:Y:S01]  /*1d40*/  IMAD.WIDE R24, R237, R46.reuse, c[0x0][0x160] ;  /* 0x00005800ed187625 */ /* 0x080fe200078e022e */
[----:B------:R5:W-:Y:S03]  /*1d50*/  LDGSTS.E.BYPASS.LTC128B.128 [R208], [R26.64], P5 ;  /* 0x000000001ad07fae */ /* 0x000be6000a901d52 */
[----:B------:R-:W-:Y:S01]  /*1d60*/  IMAD.SHL.U32 R206, R2, 0x2, RZ ;  /* 0x0000000202ce7824 */ /* 0x000fe200078e00ff */
[----:B------:R1:W-:Y:S01]  /*1d70*/  LDGSTS.E.BYPASS.LTC128B.128 [R207], [R24.64], P5 ;  /* 0x0000000018cf7fae */ /* 0x0003e2000a901d52 */
[----:B------:R-:W-:Y:S02]  /*1d80*/  IMAD.SHL.U32 R205, R0, 0x2, RZ ;  /* 0x0000000200cd7824 */ /* 0x000fe400078e00ff */
[----:B------:R-:W-:Y:S01]  /*1d90*/  IMAD R71, R19, c[0x0][0x184], R39 ;  /* 0x0000610013477a24 */ /* 0x000fe200078e0227 */
[----:B------:R1:W-:Y:S01]  /*1da0*/  LDGSTS.E.BYPASS.LTC128B.128 [R206], [R22.64], P5 ;  /* 0x0000000016ce7fae */ /* 0x0003e2000a901d52 */
[----:B------:R-:W-:-:S04]  /*1db0*/  IMAD.WIDE R20, R243, R46, c[0x0][0x160] ;  /* 0x00005800f3147625 */ /* 0x000fc800078e022e */
[-C--:B------:R-:W-:Y:S01]  /*1dc0*/  IMAD.WIDE R18, R244, R46.reuse, c[0x0][0x160] ;  /* 0x00005800f4127625 */ /* 0x080fe200078e022e */
[----:B------:R1:W-:Y:S03]  /*1dd0*/  LDGSTS.E.BYPASS.LTC128B.128 [R205], [R20.64], P5 ;  /* 0x0000000014cd7fae */ /* 0x0003e6000a901d52 */
[----:B------:R-:W-:Y:S01]  /*1de0*/  IMAD.SHL.U32 R66, R15, 0x2, RZ ;  /* 0x000000020f427824 */ /* 0x000fe200078e00ff */
[----:B------:R1:W-:Y:S01]  /*1df0*/  LDGSTS.E.BYPASS.LTC128B.128 [R68], [R18.64], P5 ;  /* 0x0000000012447fae */ /* 0x0003e2000a901d52 */
[----:B------:R-:W-:Y:S02]  /*1e00*/  IMAD.SHL.U32 R64, R14, 0x2, RZ ;  /* 0x000000020e407824 */ /* 0x000fe400078e00ff */
[-C--:B------:R-:W-:Y:S01]  /*1e10*/  IMAD.WIDE R16, R245, R46.reuse, c[0x0][0x160] ;  /* 0x00005800f5107625 */ /* 0x080fe200078e022e */
[----:B------:R-:W-:Y:S03]  /*1e20*/  STL [R1+0x3c], R66 ;  /* 0x00003c4201007387 */ /* 0x000fe60000100800 */
[----:B------:R-:W-:Y:S01]  /*1e30*/  IMAD.SHL.U32 R62, R13, 0x2, RZ ;  /* 0x000000020d3e7824 */ /* 0x000fe200078e00ff */
[----:B------:R1:W-:Y:S01]  /*1e40*/  LDGSTS.E.BYPASS.LTC128B.128 [R66], [R16.64], P5 ;  /* 0x0000000010427fae */ /* 0x0003e2000a901d52 */
[----:B------:R-:W-:-:S03]  /*1e50*/  IMAD.WIDE R14, R250, R46, c[0x0][0x160] ;  /* 0x00005800fa0e7625 */ /* 0x000fc600078e022e */
[----:B------:R-:W-:Y:S01]  /*1e60*/  STL [R1+0x38], R64 ;  /* 0x0000384001007387 */ /* 0x000fe20000100800 */
[----:B------:R-:W-:-:S03]  /*1e70*/  IMAD.WIDE R12, R251, R46, c[0x0][0x160] ;  /* 0x00005800fb0c7625 */ /* 0x000fc600078e022e */
[----:B------:R1:W-:Y:S01]  /*1e80*/  LDGSTS.E.BYPASS.LTC128B.128 [R64], [R14.64], P5 ;  /* 0x000000000e407fae */ /* 0x0003e2000a901d52 */
[----:B------:R-:W-:Y:S02]  /*1e90*/  IMAD.SHL.U32 R60, R9, 0x2, RZ ;  /* 0x00000002093c7824 */ /* 0x000fe400078e00ff */
[----:B------:R-:W-:Y:S01]  /*1ea0*/  IMAD.SHL.U32 R58, R8, 0x2, RZ ;  /* 0x00000002083a7824 */ /* 0x000fe200078e00ff */
[----:B------:R1:W-:Y:S01]  /*1eb0*/  LDGSTS.E.BYPASS.LTC128B.128 [R62], [R12.64], P5 ;  /* 0x000000000c3e7fae */ /* 0x0003e2000a901d52 */
[----:B------:R-:W-:-:S03]  /*1ec0*/  IMAD.WIDE R10, R252, R46, c[0x0][0x160] ;  /* 0x00005800fc0a7625 */ /* 0x000fc600078e022e */
[----:B------:R1:W-:Y:S01]  /*1ed0*/  STL [R1+0x34], R62 ;  /* 0x0000343e01007387 */ /* 0x0003e20000100800 */
[----:B------:R-:W-:Y:S02]  /*1ee0*/  IMAD.SHL.U32 R54, R6, 0x2, RZ ;  /* 0x0000000206367824 */ /* 0x000fe400078e00ff */
[-C--:B------:R-:W-:Y:S01]  /*1ef0*/  IMAD.WIDE R8, R73, R46.reuse, c[0x0][0x160] ;  /* 0x0000580049087625 */ /* 0x080fe200078e022e */
[----:B------:R1:W-:Y:S03]  /*1f00*/  LDGSTS.E.BYPASS.LTC128B.128 [R60], [R10.64], P5 ;  /* 0x000000000a3c7fae */ /* 0x0003e6000a901d52 */
[-C--:B------:R-:W-:Y:S01]  /*1f10*/  IMAD.WIDE R6, R71, R46.reuse, c[0x0][0x160] ;  /* 0x0000580047067625 */ /* 0x080fe200078e022e */
[----:B------:R1:W-:Y:S03]  /*1f20*/  LDGSTS.E.BYPASS.LTC128B.128 [R58], [R8.64], P5 ;  /* 0x00000000083a7fae */ /* 0x0003e6000a901d52 */
[----:B------:R-:W-:Y:S01]  /*1f30*/  IMAD.WIDE R4, R69, R46, c[0x0][0x160] ;  /* 0x0000580045047625 */ /* 0x000fe200078e022e */
[----:B------:R1:W-:Y:S03]  /*1f40*/  LDGSTS.E.BYPASS.LTC128B.128 [R56], [R6.64], P5 ;  /* 0x0000000006387fae */ /* 0x0003e6000a901d52 */
[----:B------:R-:W-:Y:S01]  /*1f50*/  @!P0 IMAD.MOV R37, RZ, RZ, -R37 ;  /* 0x000000ffff258224 */ /* 0x000fe200078e0a25 */
[----:B------:R-:W-:Y:S01]  /*1f60*/  ISETP.GE.AND P0, PT, R50, c[0x0][0x180], PT ;  /* 0x0000600032007a0c */ /* 0x000fe20003f06270 */
[----:B------:R1:W-:Y:S01]  /*1f70*/  LDGSTS.E.BYPASS.LTC128B.128 [R54], [R4.64], P5 ;  /* 0x0000000004367fae */ /* 0x0003e2000a901d52 */
[----:B------:R-:W-:-:S02]  /*1f80*/  @!P1 LOP3.LUT R37, RZ, c[0x0][0x17c], RZ, 0x33, !PT ;  /* 0x00005f00ff259a12 */ /* 0x000fc400078e33ff */
[----:B------:R-:W-:Y:S01]  /*1f90*/  ISETP.GE.AND P1, PT, R41, c[0x0][0x180], PT ;  /* 0x0000600029007a0c */ /* 0x000fe20003f26270 */
[----:B------:R-:W0:Y:S01]  /*1fa0*/  LDGDEPBAR ;  /* 0x00000000000079af */ /* 0x000e220000000000 */
[----:B------:R-:W-:Y:S01]  /*1fb0*/  ISETP.GE.AND P5, PT, R45, c[0x0][0x180], PT ;  /* 0x000060002d007a0c */ /* 0x000fe20003fa6270 */
[----:B------:R-:W-:Y:S01]  /*1fc0*/  IMAD R214, R213, c[0x0][0x188], R37 ;  /* 0x00006200d5d67a24 */ /* 0x000fe200078e0225 */
[----:B------:R-:W-:Y:S01]  /*1fd0*/  SEL R0, R36, RZ, !P0 ;  /* 0x000000ff24007207 */ /* 0x000fe20004000000 */
[----:B------:R-:W-:Y:S01]  /*1fe0*/  STL [R1+0x30], R60 ;  /* 0x0000303c01007387 */ /* 0x000fe20000100800 */
[----:B------:R-:W-:Y:S01]  /*1ff0*/  ISETP.GE.AND P0, PT, R47, c[0x0][0x180], PT ;  /* 0x000060002f007a0c */ /* 0x000fe20003f06270 */
[-C--:B------:R-:W-:Y:S01]  /*2000*/  IMAD.WIDE R2, R214, R46.reuse, c[0x0][0x168] ;  /* 0x00005a00d6027625 */ /* 0x080fe200078e022e */
[C---:B------:R-:W-:Y:S01]  /*2010*/  SEL R38, R36.reuse, RZ, !P1 ;  /* 0x000000ff24267207 */ /* 0x040fe20004800000 */
[----:B------:R-:W-:Y:S01]  /*2020*/  STL [R1+0x2c], R58 ;  /* 0x00002c3a01007387 */ /* 0x000fe20000100800 */
[----:B------:R-:W-:Y:S01]  /*2030*/  ISETP.GE.AND P1, PT, R39, UR4, PT ;  /* 0x0000000427007c0c */ /* 0x000fe2000bf26270 */
[----:B------:R-:W-:Y:S01]  /*2040*/  IMAD R67, R63, 0x10, R214 ;  /* 0x000000103f437824 */ /* 0x000fe200078e02d6 */
[----:B------:R-:W-:Y:S01]  /*2050*/  SEL R39, R36, RZ, !P5 ;  /* 0x000000ff24277207 */ /* 0x000fe20006800000 */
[----:B------:R1:W-:Y:S01]  /*2060*/  LDGSTS.E.BYPASS.LTC128B.128 [R212+0x20000], [R2.64], P2 ;  /* 0x2000000002d47fae */ /* 0x0003e20009101d52 */
[----:B------:R-:W-:Y:S01]  /*2070*/  ISETP.NE.U32.AND P5, PT, R0, RZ, PT ;  /* 0x000000ff0000720c */ /* 0x000fe20003fa5070 */
[----:B------:R-:W-:Y:S01]  /*2080*/  IMAD.WIDE R48, R67, R46, c[0x0][0x168] ;  /* 0x00005a0043307625 */ /* 0x000fe200078e022e */
[----:B------:R-:W-:Y:S01]  /*2090*/  SEL R36, R36, RZ, !P0 ;  /* 0x000000ff24247207 */ /* 0x000fe20004000000 */
[----:B------:R-:W-:Y:S01]  /*20a0*/  STL [R1+0x28], R56 ;  /* 0x0000283801007387 */ /* 0x000fe20000100800 */
[----:B------:R-:W-:-:S02]  /*20b0*/  PLOP3.LUT P0, PT, PT, PT, UP0, 0x80, 0x0 ;  /* 0x000000000000781c */ /* 0x000fc40003f0f008 */
[----:B------:R-:W-:Y:S01]  /*20c0*/  SEL R0, RZ, 0x10, P1 ;  /* 0x00000010ff007807 */ /* 0x000fe20000800000 */
[----:B------:R1:W-:Y:S01]  /*20d0*/  LDGSTS.E.BYPASS.LTC128B.128 [R211+0x20000], [R48.64], P4 ;  /* 0x2000000030d37fae */ /* 0x0003e2000a101d52 */
[----:B------:R-:W-:Y:S02]  /*20e0*/  ISETP.GE.AND P1, PT, R213, UR4, PT ;  /* 0x00000004d5007c0c */ /* 0x000fe4000bf26270 */
[----:B------:R-:W-:Y:S01]  /*20f0*/  SEL R40, R0, RZ, P0 ;  /* 0x000000ff00287207 */ /* 0x000fe20000000000 */
[----:B------:R1:W-:Y:S01]  /*2100*/  STL [R1+0x24], R54 ;  /* 0x0000243601007387 */ /* 0x0003e20000100800 */
[----:B------:R-:W-:Y:S02]  /*2110*/  PLOP3.LUT P0, PT, PT, PT, UP0, 0x80, 0x0 ;  /* 0x000000000000781c */ /* 0x000fe40003f0f008 */
[----:B------:R-:W-:Y:S02]  /*2120*/  SEL R0, RZ, 0x10, P1 ;  /* 0x00000010ff007807 */ /* 0x000fe40000800000 */
[----:B------:R-:W-:-:S02]  /*2130*/  ISETP.GE.AND P1, PT, R43, UR4, PT ;  /* 0x000000042b007c0c */ /* 0x000fc4000bf26270 */
[C---:B------:R-:W-:Y:S02]  /*2140*/  LEA R65, R63.reuse, R67, 0x4 ;  /* 0x000000433f417211 */ /* 0x040fe400078e20ff */
[----:B------:R-:W-:Y:S02]  /*2150*/  ISETP.NE.U32.AND P2, PT, R38, RZ, PT ;  /* 0x000000ff2600720c */ /* 0x000fe40003f45070 */
[----:B------:R-:W-:Y:S01]  /*2160*/  SEL R38, R0, RZ, P0 ;  /* 0x000000ff00267207 */ /* 0x000fe20000000000 */
[----:B------:R-:W-:Y:S01]  /*2170*/  IMAD R61, R63, 0x10, R65 ;  /* 0x000000103f3d7824 */ /* 0x000fe200078e0241 */
[----:B------:R-:W-:Y:S02]  /*2180*/  SEL R0, RZ, 0x10, P1 ;  /* 0x00000010ff007807 */ /* 0x000fe40000800000 */
[----:B------:R-:W-:Y:S01]  /*2190*/  ISETP.GE.AND P1, PT, R42, UR4, PT ;  /* 0x000000042a007c0c */ /* 0x000fe2000bf26270 */
[----:B------:R-:W-:Y:S01]  /*21a0*/  IMAD.WIDE R42, R65, R46, c[0x0][0x168] ;  /* 0x00005a00412a7625 */ /* 0x000fe200078e022e */
[----:B------:R-:W-:-:S02]  /*21b0*/  PLOP3.LUT P0, PT, PT, PT, UP0, 0x80, 0x0 ;  /* 0x000000000000781c */ /* 0x000fc40003f0f008 */
[----:B------:R-:W-:Y:S01]  /*21c0*/  ISETP.NE.U32.AND P4, PT, R39, RZ, PT ;  /* 0x000000ff2700720c */ /* 0x000fe20003f85070 */
[----:B------:R-:W-:Y:S01]  /*21d0*/  IMAD R59, R63, 0x10, R61 ;  /* 0x000000103f3b7824 */ /* 0x000fe200078e023d */
[----:B------:R1:W-:Y:S01]  /*21e0*/  LDGSTS.E.BYPASS.LTC128B.128 [R210+0x20000], [R42.64], P6 ;  /* 0x200000002ad27fae */ /* 0x0003e2000b101d52 */
[----:B------:R-:W-:Y:S01]  /*21f0*/  ISETP.NE.U32.AND P6, PT, R36, RZ, PT ;  /* 0x000000ff2400720c */ /* 0x000fe20003fc5070 */
[----:B------:R-:W-:Y:S01]  /*2200*/  IMAD.WIDE R36, R61, R46, c[0x0][0x168] ;  /* 0x00005a003d247625 */ /* 0x000fe200078e022e */
[----:B------:R-:W-:Y:S02]  /*2210*/  SEL R44, R0, RZ, P0 ;  /* 0x000000ff002c7207 */ /* 0x000fe40000000000 */
[----:B------:R-:W-:Y:S01]  /*2220*/  PLOP3.LUT P0, PT, PT, PT, UP0, 0x80, 0x0 ;  /* 0x000000000000781c */ /* 0x000fe20003f0f008 */
[----:B------:R-:W-:Y:S01]  /*2230*/  IMAD R57, R63, 0x10, R59 ;  /* 0x000000103f397824 */ /* 0x000fe200078e023b */
[----:B------:R-:W-:Y:S01]  /*2240*/  SEL R0, RZ, 0x10, P1 ;  /* 0x00000010ff007807 */ /* 0x000fe20000800000 */
[----:B------:R1:W-:Y:S01]  /*2250*/  LDGSTS.E.BYPASS.LTC128B.128 [R209+0x20000], [R36.64], P3 ;  /* 0x2000000024d17fae */ /* 0x0003e20009901d52 */
[----:B------:R-:W-:Y:S01]  /*2260*/  ISETP.GE.AND P1, PT, R51, UR4, PT ;  /* 0x0000000433007c0c */ /* 0x000fe2000bf26270 */
[----:B------:R-:W-:Y:S01]  /*2270*/  IMAD R55, R63, 0x10, R57 ;  /* 0x000000103f377824 */ /* 0x000fe200078e0239 */
[----:B------:R-:W-:-:S02]  /*2280*/  SEL R52, R0, RZ, P0 ;  /* 0x000000ff00347207 */ /* 0x000fc40000000000 */
[----:B------:R-:W-:Y:S01]  /*2290*/  ISETP.NE.U32.AND P3, PT, R38, RZ, PT ;  /* 0x000000ff2600720c */ /* 0x000fe20003f65070 */
[----:B------:R-:W-:Y:S01]  /*22a0*/  IMAD.WIDE R38, R59, R46, c[0x0][0x168] ;  /* 0x00005a003b267625 */ /* 0x000fe200078e022e */
[----:B------:R-:W-:Y:S02]  /*22b0*/  PLOP3.LUT P0, PT, PT, PT, UP0, 0x80, 0x0 ;  /* 0x000000000000781c */ /* 0x000fe40003f0f008 */
[----:B------:R-:W-:Y:S01]  /*22c0*/  SEL R0, RZ, 0x10, P1 ;  /* 0x00000010ff007807 */ /* 0x000fe20000800000 */
[----:B------:R-:W-:Y:S01]  /*22d0*/  IMAD R63, R63, 0x10, R55 ;  /* 0x000000103f3f7824 */ /* 0x000fe200078e0237 */
[----:B------:R-:W-:Y:S01]  /*22e0*/  ISETP.GE.AND P1, PT, R50, UR4, PT ;  /* 0x0000000432007c0c */ /* 0x000fe2000bf26270 */
[----:B------:R1:W-:Y:S01]  /*22f0*/  LDGSTS.E.BYPASS.LTC128B.128 [R208+0x20000], [R38.64], P5 ;  /* 0x2000000026d07fae */ /* 0x0003e2000a901d52 */
[----:B------:R-:W-:Y:S02]  /*2300*/  SEL R53, R0, RZ, P0 ;  /* 0x000000ff00357207 */ /* 0x000fe40000000000 */
[----:B------:R-:W-:-:S02]  /*2310*/  SEL R0, RZ, 0x10, P1 ;  /* 0x00000010ff007807 */ /* 0x000fc40000800000 */
[----:B------:R-:W-:Y:S02]  /*2320*/  ISETP.NE.U32.AND P5, PT, R40, RZ, PT ;  /* 0x000000ff2800720c */ /* 0x000fe40003fa5070 */
[----:B------:R-:W-:Y:S01]  /*2330*/  ISETP.GE.AND P1, PT, R41, UR4, PT ;  /* 0x0000000429007c0c */ /* 0x000fe2000bf26270 */
[----:B------:R-:W-:Y:S01]  /*2340*/  IMAD.WIDE R40, R57, R46, c[0x0][0x168] ;  /* 0x00005a0039287625 */ /* 0x000fe200078e022e */
[----:B------:R-:W-:-:S04]  /*2350*/  PLOP3.LUT P0, PT, PT, PT, UP0, 0x80, 0x0 ;  /* 0x000000000000781c */ /* 0x000fc80003f0f008 */
[----:B------:R-:W-:Y:S01]  /*2360*/  SEL R51, R0, RZ, P0 ;  /* 0x000000ff00337207 */ /* 0x000fe20000000000 */
[----:B------:R1:W-:Y:S01]  /*2370*/  LDGSTS.E.BYPASS.LTC128B.128 [R207+0x20000], [R40.64], P2 ;  /* 0x2000000028cf7fae */ /* 0x0003e20009101d52 */
[----:B------:R-:W-:Y:S02]  /*2380*/  SEL R0, RZ, 0x10, P1 ;  /* 0x00000010ff007807 */ /* 0x000fe40000800000 */
[----:B------:R-:W-:Y:S02]  /*2390*/  ISETP.NE.U32.AND P2, PT, R44, RZ, PT ;  /* 0x000000ff2c00720c */ /* 0x000fe40003f45070 */
[----:B------:R-:W-:Y:S01]  /*23a0*/  ISETP.GE.AND P1, PT, R45, UR4, PT ;  /* 0x000000042d007c0c */ /* 0x000fe2000bf26270 */
[----:B------:R-:W-:Y:S01]  /*23b0*/  IMAD.WIDE R44, R55, R46, c[0x0][0x168] ;  /* 0x00005a00372c7625 */ /* 0x000fe200078e022e */
[----:B------:R-:W-:-:S04]  /*23c0*/  PLOP3.LUT P0, PT, PT, PT, UP0, 0x80, 0x0 ;  /* 0x000000000000781c */ /* 0x000fc80003f0f008 */
[----:B------:R1:W-:Y:S01]  /*23d0*/  LDGSTS.E.BYPASS.LTC128B.128 [R206+0x20000], [R44.64], P4 ;  /* 0x200000002cce7fae */ /* 0x0003e2000a101d52 */
[----:B------:R-:W-:Y:S01]  /*23e0*/  ISETP.GE.AND P4, PT, R47, UR4, PT ;  /* 0x000000042f007c0c */ /* 0x000fe2000bf86270 */
[----:B------:R-:W-:Y:S01]  /*23f0*/  IMAD.WIDE R46, R63, R46, c[0x0][0x168] ;  /* 0x00005a003f2e7625 */ /* 0x000fe200078e022e */
[----:B------:R-:W-:Y:S02]  /*2400*/  SEL R50, R0, RZ, P0 ;  /* 0x000000ff00327207 */ /* 0x000fe40000000000 */
[----:B------:R-:W-:Y:S02]  /*2410*/  PLOP3.LUT P0, PT, PT, PT, UP0, 0x80, 0x0 ;  /* 0x000000000000781c */ /* 0x000fe40003f0f008 */
[----:B------:R1:W-:Y:S01]  /*2420*/  LDGSTS.E.BYPASS.LTC128B.128 [R205+0x20000], [R46.64], P6 ;  /* 0x200000002ecd7fae */ /* 0x0003e2000b101d52 */
[----:B------:R-:W-:Y:S02]  /*2430*/  SEL R0, RZ, 0x10, P1 ;  /* 0x00000010ff007807 */ /* 0x000fe40000800000 */
[----:B------:R-:W-:Y:S01]  /*2440*/  ISETP.NE.U32.AND P1, PT, R52, RZ, PT ;  /* 0x000000ff3400720c */ /* 0x000fe20003f25070 */
[----:B------:R-:W0:Y:S01]  /*2450*/  LDGDEPBAR ;  /* 0x00000000000079af */ /* 0x000e220000000000 */
[----:B------:R-:W-:-:S03]  /*2460*/  SEL R52, R0, RZ, P0 ;  /* 0x000000ff00347207 */ /* 0x000fc60000000000 */
[----:B------:R-:W-:Y:S01]  /*2470*/  BAR.SYNC.DEFER_BLOCKING 0x0 ;  /* 0x0000000000007b1d */ /* 0x000fe20000010000 */
[----:B------:R-:W-:Y:S01]  /*2480*/  PLOP3.LUT P0, PT, PT, PT, UP0, 0x80, 0x0 ;  /* 0x000000000000781c */ /* 0x000fe20003f0f008 */
[----:B------:R-:W-:Y:S01]  /*2490*/  UISETP.GE.AND UP0, UPT, UR7, 0x80, UPT ;  /* 0x000000800700788c */ /* 0x000fe2000bf06270 */
[----:B------:R-:W-:Y:S02]  /*24a0*/  SEL R0, RZ, 0x10, P4 ;  /* 0x00000010ff007807 */ /* 0x000fe40002000000 */
[----:B------:R-:W-:Y:S02]  /*24b0*/  ISETP.NE.U32.AND P4, PT, R51, RZ, PT ;  /* 0x000000ff3300720c */ /* 0x000fe40003f85070 */
[----:B------:R-:W-:Y:S02]  /*24c0*/  SEL R51, R0, RZ, P0 ;  /* 0x000000ff00337207 */ /* 0x000fe40000000000 */
[----:B------:R-:W-:Y:S02]  /*24d0*/  SHF.R.U32.HI R0, RZ, 0x5, R75 ;  /* 0x00000005ff007819 */ /* 0x000fe4000001164b */
[----:B------:R-:W-:-:S02]  /*24e0*/  ISETP.NE.U32.AND P6, PT, R53, RZ, PT ;  /* 0x000000ff3500720c */ /* 0x000fc40003fc5070 */
[----:B------:R-:W-:Y:S01]  /*24f0*/  ISETP.NE.U32.AND P0, PT, R50, RZ, PT ;  /* 0x000000ff3200720c */ /* 0x000fe20003f05070 */
[----:B------:R-:W-:Y:S01]  /*2500*/  IMAD.MOV.U32 R50, RZ, RZ, RZ ;  /* 0x000000ffff327224 */ /* 0x000fe200078e00ff */
[----:B------:R-:W-:Y:S01]  /*2510*/  @!PT LDS RZ, [RZ] ;  /* 0x00000000fffff984 */ /* 0x000fe20000000800 */
[----:B------:R-:W-:Y:S01]  /*2520*/  @!PT LDS RZ, [RZ] ;  /* 0x00000000fffff984 */ /* 0x000fe20000000800 */
[----:B------:R-:W-:Y:S01]  /*2530*/  @!PT LDS RZ, [RZ] ;  /* 0x00000000fffff984 */ /* 0x000fe20000000800 */
[----:B------:R1:W-:Y:S04]  /*2540*/  LDGSTS.E.BYPASS.LTC128B.128 [R212+0x10000], [R34.64+0x100], P5 ;  /* 0x1000010022d47fae */ /* 0x0003e8000a901d52 */
[----:B------:R2:W-:Y:S04]  /*2550*/  LDGSTS.E.BYPASS.LTC128B.128 [R211+0x10000], [R32.64+0x100], P5 ;  /* 0x1000010020d37fae */ /* 0x0005e8000a901d52 */
[----:B------:R3:W-:Y:S04]  /*2560*/  LDGSTS.E.BYPASS.LTC128B.128 [R210+0x10000], [R30.64+0x100], P5 ;  /* 0x100001001ed27fae */ /* 0x0007e8000a901d52 */
[----:B------:R4:W-:Y:S04]  /*2570*/  LDGSTS.E.BYPASS.LTC128B.128 [R209+0x10000], [R28.64+0x100], P5 ;  /* 0x100001001cd17fae */ /* 0x0009e8000a901d52 */
[----:B------:R5:W-:Y:S04]  /*2580*/  LDGSTS.E.BYPASS.LTC128B.128 [R208+0x10000], [R26.64+0x100], P5 ;  /* 0x100001001ad07fae */ /* 0x000be8000a901d52 */
[----:B------:R5:W-:Y:S04]  /*2590*/  LDGSTS.E.BYPASS.LTC128B.128 [R207+0x10000], [R24.64+0x100], P5 ;  /* 0x1000010018cf7fae */ /* 0x000be8000a901d52 */
[----:B------:R5:W-:Y:S01]  /*25a0*/  LDGSTS.E.BYPASS.LTC128B.128 [R206+0x10000], [R22.64+0x100], P5 ;  /* 0x1000010016ce7fae */ /* 0x000be2000a901d52 */
[----:B-1----:R-:W-:-:S03]  /*25b0*/  IMAD.MOV.U32 R34, RZ, RZ, RZ ;  /* 0x000000ffff227224 */ /* 0x002fc600078e00ff */
[----:B------:R1:W-:Y:S01]  /*25c0*/  LDGSTS.E.BYPASS.LTC128B.128 [R205+0x10000], [R20.64+0x100], P5 ;  /* 0x1000010014cd7fae */ /* 0x0003e2000a901d52 */
[----:B--2---:R-:W-:-:S03]  /*25d0*/  IMAD.MOV.U32 R32, RZ, RZ, RZ ;  /* 0x000000ffff207224 */ /* 0x004fc600078e00ff */
[----:B------:R2:W-:Y:S01]  /*25e0*/  LDGSTS.E.BYPASS.LTC128B.128 [R68+0x10000], [R18.64+0x100], P5 ;  /* 0x1000010012447fae */ /* 0x0005e2000a901d52 */
[----:B---3--:R-:W-:-:S03]  /*25f0*/  MOV R30, RZ ;  /* 0x000000ff001e7202 */ /* 0x008fc60000000f00 */
[----:B------:R3:W-:Y:S01]  /*2600*/  LDGSTS.E.BYPASS.LTC128B.128 [R66+0x10000], [R16.64+0x100], P5 ;  /* 0x1000010010427fae */ /* 0x0007e2000a901d52 */
[----:B----4-:R-:W-:-:S03]  /*2610*/  IMAD.MOV.U32 R28, RZ, RZ, RZ ;  /* 0x000000ffff1c7224 */ /* 0x010fc600078e00ff */
[----:B------:R4:W-:Y:S01]  /*2620*/  LDGSTS.E.BYPASS.LTC128B.128 [R64+0x10000], [R14.64+0x100], P5 ;  /* 0x100001000e407fae */ /* 0x0009e2000a901d52 */
[----:B-----5:R-:W-:-:S03]  /*2630*/  IMAD.MOV.U32 R26, RZ, RZ, RZ ;  /* 0x000000ffff1a7224 */ /* 0x020fc600078e00ff */
[----:B------:R5:W-:Y:S01]  /*2640*/  LDGSTS.E.BYPASS.LTC128B.128 [R62+0x10000], [R12.64+0x100], P5 ;  /* 0x100001000c3e7fae */ /* 0x000be2000a901d52 */
[----:B------:R-:W-:-:S03]  /*2650*/  SHF.R.U32.HI R25, RZ, 0x2, R75 ;  /* 0x00000002ff197819 */ /* 0x000fc6000001164b */
[----:B------:R4:W-:Y:S01]  /*2660*/  LDGSTS.E.BYPASS.LTC128B.128 [R60+0x10000], [R10.64+0x100], P5 ;  /* 0x100001000a3c7fae */ /* 0x0009e2000a901d52 */
[----:B------:R-:W-:Y:S01]  /*2670*/  IMAD.MOV.U32 R24, RZ, RZ, RZ ;  /* 0x000000ffff187224 */ /* 0x000fe200078e00ff */
[----:B------:R-:W-:Y:S02]  /*2680*/  LOP3.LUT R23, R75, 0xf, RZ, 0xc0, !PT ;  /* 0x0000000f4b177812 */ /* 0x000fe400078ec0ff */
[----:B------:R4:W-:Y:S01]  /*2690*/  LDGSTS.E.BYPASS.LTC128B.128 [R58+0x10000], [R8.64+0x100], P5 ;  /* 0x10000100083a7fae */ /* 0x0009e2000a901d52 */
[----:B------:R-:W-:Y:S01]  /*26a0*/  IMAD.MOV.U32 R22, RZ, RZ, RZ ;  /* 0x000000ffff167224 */ /* 0x000fe200078e00ff */
[----:B-1----:R-:W-:Y:S02]  /*26b0*/  SHF.R.U32.HI R21, RZ, 0x4, R75 ;  /* 0x00000004ff157819 */ /* 0x002fe4000001164b */
[----:B------:R1:W-:Y:S01]  /*26c0*/  LDGSTS.E.BYPASS.LTC128B.128 [R56+0x10000], [R6.64+0x100], P5 ;  /* 0x1000010006387fae */ /* 0x0003e2000a901d52 */
[----:B------:R-:W-:Y:S02]  /*26d0*/  MOV R20, UR6 ;  /* 0x0000000600147c02 */ /* 0x000fe40008000f00 */
[----:B------:R-:W-:Y:S01]  /*26e0*/  SGXT.U32 R21, R21, 0x1 ;  /* 0x000000011515781a */ /* 0x000fe20000000000 */
[----:B------:R1:W-:Y:S01]  /*26f0*/  LDGSTS.E.BYPASS.LTC128B.128 [R54+0x10000], [R4.64+0x100], P5 ;  /* 0x1000010004367fae */ /* 0x0003e2000a901d52 */
[----:B------:R-:W-:Y:S01]  /*2700*/  ISETP.NE.U32.AND P5, PT, R52, RZ, PT ;  /* 0x000000ff3400720c */ /* 0x000fe20003fa5070 */
[----:B------:R-:W-:-:S02]  /*2710*/  IMAD.WIDE R2, R20, 0x2, R2 ;  /* 0x0000000214027825 */ /* 0x000fc400078e0202 */
[----:B------:R-:W0:Y:S02]  /*2720*/  LDGDEPBAR ;  /* 0x00000000000079af */ /* 0x000e240000000000 */
[C---:B--2---:R-:W-:Y:S02]  /*2730*/  IMAD.WIDE R18, R20.reuse, 0x2, R48 ;  /* 0x0000000214127825 */ /* 0x044fe400078e0230 */
[----:B------:R2:W-:Y:S01]  /*2740*/  LDGSTS.E.BYPASS.LTC128B.128 [R212+0x28000], [R2.64], P3 ;  /* 0x2800000002d47fae */ /* 0x0005e20009901d52 */
[----:B------:R-:W-:Y:S01]  /*2750*/  ISETP.NE.U32.AND P3, PT, R51, RZ, PT ;  /* 0x000000ff3300720c */ /* 0x000fe20003f65070 */
[C---:B---3--:R-:W-:Y:S01]  /*2760*/  IMAD.WIDE R16, R20.reuse, 0x2, R42 ;  /* 0x0000000214107825 */ /* 0x048fe200078e022a */
[----:B------:R-:W-:Y:S01]  /*2770*/  MOV R42, RZ ;  /* 0x000000ff002a7202 */ /* 0x000fe20000000f00 */
[----:B------:R3:W-:Y:S01]  /*2780*/  LDGSTS.E.BYPASS.LTC128B.128 [R211+0x28000], [R18.64], P2 ;  /* 0x2800000012d37fae */ /* 0x0007e20009101d52 */
[----:B-----5:R-:W-:Y:S01]  /*2790*/  MOV R62, RZ ;  /* 0x000000ff003e7202 */ /* 0x020fe20000000f00 */
[----:B----4-:R-:W-:-:S02]  /*27a0*/  IMAD.WIDE R14, R20, 0x2, R36 ;  /* 0x00000002140e7825 */ /* 0x010fc400078e0224 */
[----:B------:R4:W-:Y:S02]  /*27b0*/  LDGSTS.E.BYPASS.LTC128B.128 [R210+0x28000], [R16.64], P1 ;  /* 0x2800000010d27fae */ /* 0x0009e40008901d52 */
[C---:B------:R-:W-:Y:S02]  /*27c0*/  IMAD.WIDE R12, R20.reuse, 0x2, R38 ;  /* 0x00000002140c7825 */ /* 0x040fe400078e0226 */
[----:B------:R5:W-:Y:S02]  /*27d0*/  LDGSTS.E.BYPASS.LTC128B.128 [R209+0x28000], [R14.64], P6 ;  /* 0x280000000ed17fae */ /* 0x000be4000b101d52 */
[----:B------:R-:W-:Y:S01]  /*27e0*/  IMAD.WIDE R10, R20, 0x2, R40 ;  /* 0x00000002140a7825 */ /* 0x000fe200078e0228 */
[----:B-1----:R-:W-:Y:S01]  /*27f0*/  SGXT.U32 R6, R0, 0x1 ;  /* 0x000000010006781a */ /* 0x002fe20000000000 */
[----:B------:R1:W-:Y:S02]  /*2800*/  LDGSTS.E.BYPASS.LTC128B.128 [R208+0x28000], [R12.64], P4 ;  /* 0x280000000cd07fae */ /* 0x0003e4000a101d52 */
[----:B------:R-:W-:Y:S01]  /*2810*/  IMAD.SHL.U32 R0, R21, 0x2, RZ ;  /* 0x0000000215007824 */ /* 0x000fe200078e00ff */
[----:B------:R-:W-:Y:S01]  /*2820*/  MOV R54, RZ ;  /* 0x000000ff00367202 */ /* 0x000fe20000000f00 */
[----:B------:R-:W-:Y:S01]  /*2830*/  IMAD.WIDE R8, R20, 0x2, R44 ;  /* 0x0000000214087825 */ /* 0x000fe200078e022c */
[----:B------:R1:W-:Y:S01]  /*2840*/  LDGSTS.E.BYPASS.LTC128B.128 [R207+0x28000], [R10.64], P0 ;  /* 0x280000000acf7fae */ /* 0x0003e20008101d52 */
[----:B------:R-:W-:-:S02]  /*2850*/  PLOP3.LUT P0, PT, PT, PT, UP0, 0x40, 0x0 ;  /* 0x000000000000781c */ /* 0x000fc40003f0e808 */
[----:B------:R-:W-:Y:S01]  /*2860*/  LOP3.LUT R0, R0, R6, RZ, 0xfc, !PT ;  /* 0x0000000600007212 */ /* 0x000fe200078efcff */
[----:B------:R-:W-:Y:S01]  /*2870*/  IMAD.SHL.U32 R6, R23, 0x80, RZ ;  /* 0x0000008017067824 */ /* 0x000fe200078e00ff */
[----:B------:R3:W-:Y:S01]  /*2880*/  LDGSTS.E.BYPASS.LTC128B.128 [R206+0x28000], [R8.64], P5 ;  /* 0x2800000008ce7fae */ /* 0x0007e2000a901d52 */
[----:B------:R-:W-:Y:S01]  /*2890*/  IMAD.MOV.U32 R36, RZ, RZ, RZ ;  /* 0x000000ffff247224 */ /* 0x000fe200078e00ff */
[C---:B--2---:R-:W-:Y:S01]  /*28a0*/  LOP3.LUT R3, R0.reuse, 0x4, RZ, 0xfc, !PT ;  /* 0x0000000400037812 */ /* 0x044fe200078efcff */
[----:B------:R-:W-:Y:S01]  /*28b0*/  IMAD.MOV.U32 R38, RZ, RZ, RZ ;  /* 0x000000ffff267224 */ /* 0x000fe200078e00ff */
[C---:B------:R-:W-:Y:S01]  /*28c0*/  LOP3.LUT R2, R0.reuse, 0x8, RZ, 0xfc, !PT ;  /* 0x0000000800027812 */ /* 0x040fe200078efcff */
[----:B------:R-:W-:Y:S01]  /*28d0*/  IMAD.MOV.U32 R40, RZ, RZ, RZ ;  /* 0x000000ffff287224 */ /* 0x000fe200078e00ff */
[C---:B------:R-:W-:Y:S01]  /*28e0*/  LOP3.LUT R4, R0.reuse, 0xc, RZ, 0xfc, !PT ;  /* 0x0000000c00047812 */ /* 0x040fe200078efcff */
[----:B------:R-:W-:Y:S01]  /*28f0*/  IMAD.MOV.U32 R44, RZ, RZ, RZ ;  /* 0x000000ffff2c7224 */ /* 0x000fe200078e00ff */
[--C-:B------:R-:W-:Y:S01]  /*2900*/  LOP3.LUT R5, R0, 0x7, R75.reuse, 0x78, !PT ;  /* 0x0000000700057812 */ /* 0x100fe200078e784b */
[----:B----4-:R-:W-:Y:S01]  /*2910*/  IMAD.MOV.U32 R16, RZ, RZ, RZ ;  /* 0x000000ffff107224 */ /* 0x010fe200078e00ff */
[--C-:B------:R-:W-:Y:S01]  /*2920*/  LOP3.LUT R3, R3, 0x7, R75.reuse, 0x78, !PT ;  /* 0x0000000703037812 */ /* 0x100fe200078e784b */
[----:B------:R-:W-:Y:S01]  /*2930*/  IMAD.MOV.U32 R48, RZ, RZ, RZ ;  /* 0x000000ffff307224 */ /* 0x000fe200078e00ff */
[--C-:B------:R-:W-:Y:S01]  /*2940*/  LOP3.LUT R2, R2, 0x7, R75.reuse, 0x78, !PT ;  /* 0x0000000702027812 */ /* 0x100fe200078e784b */
[----:B-----5:R-:W-:Y:S01]  /*2950*/  IMAD.MOV.U32 R14, RZ, RZ, RZ ;  /* 0x000000ffff0e7224 */ /* 0x020fe200078e00ff */
[----:B------:R-:W-:Y:S01]  /*2960*/  LOP3.LUT R0, R4, 0x7, R75, 0x78, !PT ;  /* 0x0000000704007812 */ /* 0x000fe200078e784b */
[----:B------:R-:W-:Y:S01]  /*2970*/  IMAD.SHL.U32 R4, R5, 0x8, RZ ;  /* 0x0000000805047824 */ /* 0x000fe200078e00ff */
[----:B------:R-:W-:Y:S01]  /*2980*/  LOP3.LUT R5, R23, 0x30, R25, 0xf8, !PT ;  /* 0x0000003017057812 */ /* 0x000fe200078ef819 */
[----:B------:R-:W-:Y:S01]  /*2990*/  IMAD.SHL.U32 R3, R3, 0x8, RZ ;  /* 0x0000000803037824 */ /* 0x000fe200078e00ff */
[----:B------:R-:W-:Y:S01]  /*29a0*/  SHF.L.U32 R0, R0, 0x3, RZ ;  /* 0x0000000300007819 */ /* 0x000fe200000006ff */
[----:B------:R-:W-:Y:S01]  /*29b0*/  IMAD.SHL.U32 R2, R2, 0x8, RZ ;  /* 0x0000000802027824 */ /* 0x000fe200078e00ff */
[-C--:B------:R-:W-:Y:S01]  /*29c0*/  LOP3.LUT R4, R4, R6.reuse, RZ, 0xfc, !PT ;  /* 0x0000000604047212 */ /* 0x080fe200078efcff */
[----:B------:R-:W-:Y:S01]  /*29d0*/  IMAD.SHL.U32 R5, R5, 0x80, RZ ;  /* 0x0000008005057824 */ /* 0x000fe200078e00ff */
[-C--:B------:R-:W-:Y:S01]  /*29e0*/  LOP3.LUT R3, R3, R6.reuse, RZ, 0xfc, !PT ;  /* 0x0000000603037212 */ /* 0x080fe200078efcff */
[----:B-1----:R-:W-:Y:S01]  /*29f0*/  IMAD.MOV.U32 R10, RZ, RZ, RZ ;  /* 0x000000ffff0a7224 */ /* 0x002fe200078e00ff */
[-C--:B------:R-:W-:Y:S01]  /*2a00*/  LOP3.LUT R2, R2, R6.reuse, RZ, 0xfc, !PT ;  /* 0x0000000602027212 */ /* 0x080fe200078efcff */
[----:B------:R-:W-:Y:S01]  /*2a10*/  IMAD.SHL.U32 R196, R4, 0x2, RZ ;  /* 0x0000000204c47824 */ /* 0x000fe200078e00ff */
[----:B------:R-:W-:Y:S01]  /*2a20*/  LOP3.LUT R0, R0, R6, RZ, 0xfc, !PT ;  /* 0x0000000600007212 */ /* 0x000fe200078efcff */
[----:B------:R-:W-:Y:S01]  /*2a30*/  IMAD.WIDE R6, R20, 0x2, R46 ;  /* 0x0000000214067825 */ /* 0x000fe200078e022e */
[----:B------:R-:W-:Y:S01]  /*2a40*/  SHF.L.U32 R3, R3, 0x1, RZ ;  /* 0x0000000103037819 */ /* 0x000fe200000006ff */
[----:B---3--:R-:W-:Y:S01]  /*2a50*/  CS2R R8, SRZ ;  /* 0x0000000000087805 */ /* 0x008fe2000001ff00 */
[----:B------:R-:W-:Y:S01]  /*2a60*/  MOV R18, RZ ;  /* 0x000000ff00127202 */ /* 0x000fe20000000f00 */
[----:B------:R-:W-:Y:S01]  /*2a70*/  IMAD.SHL.U32 R2, R2, 0x2, RZ ;  /* 0x0000000202027824 */ /* 0x000fe200078e00ff */
[----:B------:R1:W-:Y:S01]  /*2a80*/  LDGSTS.E.BYPASS.LTC128B.128 [R205+0x28000], [R6.64], P3 ;  /* 0x2800000006cd7fae */ /* 0x0003e20009901d52 */
[----:B------:R-:W-:-:S02]  /*2a90*/  IMAD.SHL.U32 R0, R0, 0x2, RZ ;  /* 0x0000000200007824 */ /* 0x000fc400078e00ff */
[----:B------:R-:W-:Y:S01]  /*2aa0*/  IMAD.MOV.U32 R12, RZ, RZ, RZ ;  /* 0x000000ffff0c7224 */ /* 0x000fe200078e00ff */
[----:B------:R-:W0:Y:S01]  /*2ab0*/  LDGDEPBAR ;  /* 0x00000000000079af */ /* 0x000e220000000000 */
[----:B------:R-:W-:Y:S02]  /*2ac0*/  IMAD.MOV.U32 R20, RZ, RZ, RZ ;  /* 0x000000ffff147224 */ /* 0x000fe400078e00ff */
[----:B------:R-:W-:Y:S02]  /*2ad0*/  IMAD.MOV.U32 R46, RZ, RZ, RZ ;  /* 0x000000ffff2e7224 */ /* 0x000fe400078e00ff */
[----:B------:R-:W-:Y:S02]  /*2ae0*/  IMAD.MOV.U32 R52, RZ, RZ, RZ ;  /* 0x000000ffff347224 */ /* 0x000fe400078e00ff */
[----:B------:R-:W-:Y:S02]  /*2af0*/  IMAD.MOV.U32 R56, RZ, RZ, RZ ;  /* 0x000000ffff387224 */ /* 0x000fe400078e00ff */
[----:B------:R-:W-:-:S02]  /*2b00*/  IMAD.MOV.U32 R58, RZ, RZ, RZ ;  /* 0x000000ffff3a7224 */ /* 0x000fc400078e00ff */
[----:B------:R-:W-:Y:S02]  /*2b10*/  IMAD.MOV.U32 R60, RZ, RZ, RZ ;  /* 0x000000ffff3c7224 */ /* 0x000fe400078e00ff */
[----:B------:R-:W-:Y:S02]  /*2b20*/  IMAD.MOV.U32 R64, RZ, RZ, RZ ;  /* 0x000000ffff407224 */ /* 0x000fe400078e00ff */
[----:B------:R-:W-:Y:S02]  /*2b30*/  IMAD.MOV.U32 R66, RZ, RZ, RZ ;  /* 0x000000ffff427224 */ /* 0x000fe400078e00ff */
[----:B------:R-:W-:Y:S01]  /*2b40*/  IMAD.MOV.U32 R68, RZ, RZ, RZ ;  /* 0x000000ffff447224 */ /* 0x000fe200078e00ff */
[----:B-1----:R-:W-:Y:S01]  /*2b50*/  LOP3.LUT R6, R21, 0x7, R75, 0x78, !PT ;  /* 0x0000000715067812 */ /* 0x002fe200078e784b */
[----:B------:R-:W-:-:S04]  /*2b60*/  DEPBAR.LE SB0, 0x2 ;  /* 0x000080800000791a */ /* 0x000fc80000000000 */
[----:B------:R-:W-:Y:S01]  /*2b70*/  BAR.SYNC.DEFER_BLOCKING 0x0 ;  /* 0x0000000000007b1d */ /* 0x000fe20000010000 */
[----:B------:R-:W-:Y:S02]  /*2b80*/  IMAD.SHL.U32 R6, R6, 0x8, RZ ;  /* 0x0000000806067824 */ /* 0x000fe400078e00ff */
[----:B------:R-:W-:-:S03]  /*2b90*/  IMAD.MOV.U32 R7, RZ, RZ, RZ ;  /* 0x000000ffff077224 */ /* 0x000fc600078e00ff */
[----:B------:R-:W-:-:S05]  /*2ba0*/  LOP3.LUT R6, R5, R6, RZ, 0xfc, !PT ;  /* 0x0000000605067212 */ /* 0x000fca00078efcff */
[----:B------:R-:W-:-:S05]  /*2bb0*/  IMAD.SHL.U32 R204, R6, 0x2, RZ ;  /* 0x0000000206cc7824 */ /* 0x000fca00078e00ff */
[----:B------:R1:W2:Y:S04]  /*2bc0*/  LDSM.16.M88.4 R132, [R204] ;  /* 0x00000000cc84783b */ /* 0x0002a80000000200 */
[----:B------:R1:W3:Y:S04]  /*2bd0*/  LDSM.16.M88.4 R152, [R204+0x4000] ;  /* 0x00400000cc98783b */ /* 0x0002e80000000200 */
[----:B------:R1:W4:Y:S04]  /*2be0*/  LDSM.16.M88.4 R156, [R204+0x8000] ;  /* 0x00800000cc9c783b */ /* 0x0003280000000200 */
[----:B------:R1:W1:Y:S04]  /*2bf0*/  LDSM.16.M88.4 R160, [R204+0xc000] ;  /* 0x00c00000cca0783b */ /* 0x0002680000000200 */
[----:B------:R1:W1:Y:S04]  /*2c00*/  LDSM.16.MT88.4 R136, [R196+0x20000] ;  /* 0x02000000c488783b */ /* 0x0002680000004200 */
[----:B------:R1:W1:Y:S04]  /*2c10*/  LDSM.16.MT88.4 R140, [R3+0x20000] ;  /* 0x02000000038c783b */ /* 0x0002680000004200 */
[----:B------:R1:W1:Y:S04]  /*2c20*/  LDSM.16.MT88.4 R144, [R2+0x20000] ;  /* 0x020000000290783b */ /* 0x0002680000004200 */
[----:B------:R1:W1:Y:S01]  /*2c30*/  LDSM.16.MT88.4 R148, [R0+0x20000] ;  /* 0x020000000094783b */ /* 0x0002620000004200 */
[----:B------:R-:W-:Y:S05]  /*2c40*/  @P0 BRA `(.L_x_0) ;  /* 0x0000317000000947 */ /* 0x000fea0003800000 */
[----:B------:R-:W-:Y:S01]  /*2c50*/  LEA R10, P1, R69, 0x200, 0x1 ;  /* 0x00000200450a7811 */ /* 0x000fe200078208ff */
[----:B------:R-:W-:Y:S01]  /*2c60*/  USHF.R.S32.HI UR16, URZ, 0x1f, UR7 ;  /* 0x0000001f3f107899 */ /* 0x000fe20008011407 */
[----:B------:R-:W-:Y:S01]  /*2c70*/  LEA R9, P0, R71, 0x200, 0x1 ;  /* 0x0000020047097811 */ /* 0x000fe200078008ff */
[----:B------:R-:W-:Y:S01]  /*2c80*/  ULDC.64 UR4, c[0x0][0x168] ;  /* 0x00005a0000047ab9 */ /* 0x000fe20000000a00 */
[----:B------:R-:W-:Y:S01]  /*2c90*/  SHF.R.S32.HI R7, RZ, 0x1f, R69 ;  /* 0x0000001fff077819 */ /* 0x000fe20000011445 */
[----:B------:R-:W-:Y:S01]  /*2ca0*/  STL [R1+0x20], R10 ;  /* 0x0000200a01007387 */ /* 0x000fe20000100800 */
[C---:B------:R-:W-:Y:S01]  /*2cb0*/  LOP3.LUT R6, R21.reuse, 0x2, RZ, 0xfc, !PT ;  /* 0x0000000215067812 */ /* 0x040fe200078efcff */
[----:B------:R-:W-:Y:S01]  /*2cc0*/  ULEA.HI UR16, UR16, UR7, URZ, 0x7 ;  /* 0x0000000710107291 */ /* 0x000fe2000f8f383f */
[C---:B------:R-:W-:Y:S01]  /*2cd0*/  LOP3.LUT R4, R21.reuse, 0x4, RZ, 0xfc, !PT ;  /* 0x0000000415047812 */ /* 0x040fe200078efcff */
[----:B------:R5:W-:Y:S01]  /*2ce0*/  STL [R1+0x1c], R9 ;  /* 0x00001c0901007387 */ /* 0x000be20000100800 */
[C---:B------:R-:W-:Y:S01]  /*2cf0*/  LOP3.LUT R114, R21.reuse, 0x6, RZ, 0xfc, !PT ;  /* 0x0000000615727812 */ /* 0x040fe200078efcff */
[----:B------:R-:W-:Y:S01]  /*2d00*/  USHF.R.S32.HI UR9, URZ, 0x1f, UR6 ;  /* 0x0000001f3f097899 */ /* 0x000fe20008011406 */
[C---:B------:R-:W-:Y:S01]  /*2d10*/  LOP3.LUT R115, R21.reuse, 0x8, RZ, 0xfc, !PT ;  /* 0x0000000815737812 */ /* 0x040fe200078efcff */
[----:B------:R-:W-:Y:S01]  /*2d20*/  ULEA UR8, UP0, UR6, UR4, 0x2 ;  /* 0x0000000406087291 */ /* 0x000fe2000f80103f */
[----:B------:R-:W-:Y:S01]  /*2d30*/  LOP3.LUT R116, R21, 0xa, RZ, 0xfc, !PT ;  /* 0x0000000a15747812 */ /* 0x000fe200078efcff */
[----:B------:R-:W-:Y:S01]  /*2d40*/  IMAD.SHL.U32 R228, R63, 0x2, RZ ;  /* 0x000000023fe47824 */ /* 0x000fe200078e00ff */
[----:B------:R-:W-:Y:S01]  /*2d50*/  LOP3.LUT R117, R21, 0xc, RZ, 0xfc, !PT ;  /* 0x0000000c15757812 */ /* 0x000fe200078efcff */
[----:B------:R-:W-:Y:S01]  /*2d60*/  IMAD.SHL.U32 R226, R55, 0x2, RZ ;  /* 0x0000000237e27824 */ /* 0x000fe200078e00ff */
[----:B------:R-:W-:Y:S01]  /*2d70*/  LOP3.LUT R118, R21, 0xe, RZ, 0xfc, !PT ;  /* 0x0000000e15767812 */ /* 0x000fe200078efcff */
[----:B------:R-:W-:Y:S01]  /*2d80*/  IMAD.SHL.U32 R224, R57, 0x2, RZ ;  /* 0x0000000239e07824 */ /* 0x000fe200078e00ff */
[----:B------:R-:W-:Y:S01]  /*2d90*/  SHF.R.S32.HI R8, RZ, 0x1f, R71 ;  /* 0x0000001fff087819 */ /* 0x000fe20000011447 */
[----:B------:R-:W-:Y:S01]  /*2da0*/  IMAD.SHL.U32 R222, R59, 0x2, RZ ;  /* 0x000000023bde7824 */ /* 0x000fe200078e00ff */
[--C-:B------:R-:W-:Y:S01]  /*2db0*/  LOP3.LUT R6, R6, 0x7, R75.reuse, 0x78, !PT ;  /* 0x0000000706067812 */ /* 0x100fe200078e784b */
        /* <DEDUP_REMOVED lines=9> */
[----:B------:R-:W-:Y:S01]  /*2e50*/  LOP3.LUT R117, R117, 0x7, R75, 0x78, !PT ;  /* 0x0000000775757812 */ /* 0x000fe200078e784b */
[----:B------:R-:W-:Y:S01]  /*2e60*/  IMAD.SHL.U32 R115, R115, 0x8, RZ ;  /* 0x0000000873737824 */ /* 0x000fe200078e00ff */
[----:B-----5:R-:W-:Y:S01]  /*2e70*/  LEA.HI.X R9, R69, RZ, R7, 0x1, P1 ;  /* 0x000000ff45097211 */ /* 0x020fe200008f0c07 */
[----:B------:R-:W-:Y:S01]  /*2e80*/  IMAD.SHL.U32 R116, R116, 0x8, RZ ;  /* 0x0000000874747824 */ /* 0x000fe200078e00ff */
[----:B------:R-:W-:Y:S01]  /*2e90*/  LOP3.LUT R118, R118, 0x7, R75, 0x78, !PT ;  /* 0x0000000776767812 */ /* 0x000fe200078e784b */
[----:B------:R-:W-:Y:S01]  /*2ea0*/  IMAD.SHL.U32 R117, R117, 0x8, RZ ;  /* 0x0000000875757824 */ /* 0x000fe200078e00ff */
[----:B------:R-:W-:Y:S01]  /*2eb0*/  LEA.HI.X R8, R71, RZ, R8, 0x1, P0 ;  /* 0x000000ff47087211 */ /* 0x000fe200000f0c08 */
[----:B------:R5:W-:Y:S01]  /*2ec0*/  STL [R1+0x18], R9 ;  /* 0x0000180901007387 */ /* 0x000be20000100800 */
[----:B------:R-:W-:Y:S01]  /*2ed0*/  LEA R10, P2, R252, 0x200, 0x1 ;  /* 0x00000200fc0a7811 */ /* 0x000fe200078408ff */
[----:B------:R-:W-:Y:S01]  /*2ee0*/  IMAD.SHL.U32 R118, R118, 0x8, RZ ;  /* 0x0000000876767824 */ /* 0x000fe200078e00ff */
[----:B------:R-:W-:Y:S01]  /*2ef0*/  SHF.R.S32.HI R7, RZ, 0x1f, R73 ;  /* 0x0000001fff077819 */ /* 0x000fe20000011449 */
[----:B------:R4:W-:Y:S01]  /*2f00*/  STL [R1+0x14], R8 ;  /* 0x0000140801007387 */ /* 0x0009e20000100800 */
[----:B------:R-:W-:Y:S01]  /*2f10*/  LEA R12, P1, R251, 0x200, 0x1 ;  /* 0x00000200fb0c7811 */ /* 0x000fe200078208ff */
[----:B------:R-:W-:Y:S01]  /*2f20*/  IMAD.SHL.U32 R216, R67, 0x2, RZ ;  /* 0x0000000243d87824 */ /* 0x000fe200078e00ff */
[----:B------:R-:W-:Y:S01]  /*2f30*/  LEA R11, P0, R250, 0x200, 0x1 ;  /* 0x00000200fa0b7811 */ /* 0x000fe200078008ff */
[----:B------:R-:W-:Y:S01]  /*2f40*/  USHF.R.S32.HI UR17, URZ, 0x7, UR16 ;  /* 0x000000073f117899 */ /* 0x000fe20008011410 */
[C---:B------:R-:W-:Y:S01]  /*2f50*/  LOP3.LUT R112, R5.reuse, R6, RZ, 0xfc, !PT ;  /* 0x0000000605707212 */ /* 0x040fe200078efcff */
[----:B------:R-:W-:Y:S01]  /*2f60*/  CS2R R14, SRZ ;  /* 0x00000000000e7805 */ /* 0x000fe2000001ff00 */
[C---:B------:R-:W-:Y:S01]  /*2f70*/  LOP3.LUT R113, R5.reuse, R4, RZ, 0xfc, !PT ;  /* 0x0000000405717212 */ /* 0x040fe200078efcff */
[----:B------:R-:W-:Y:S01]  /*2f80*/  CS2R R16, SRZ ;  /* 0x0000000000107805 */ /* 0x000fe2000001ff00 */
[C---:B------:R-:W-:Y:S01]  /*2f90*/  LOP3.LUT R114, R5.reuse, R114, RZ, 0xfc, !PT ;  /* 0x0000007205727212 */ /* 0x040fe200078efcff */
[----:B------:R-:W-:Y:S01]  /*2fa0*/  IMAD.SHL.U32 R203, R112, 0x2, RZ ;  /* 0x0000000270cb7824 */ /* 0x000fe200078e00ff */
[----:B------:R-:W-:Y:S01]  /*2fb0*/  LOP3.LUT R115, R5, R115, RZ, 0xfc, !PT ;  /* 0x0000007305737212 */ /* 0x000fe200078efcff */
[----:B------:R-:W-:Y:S01]  /*2fc0*/  IMAD.SHL.U32 R202, R113, 0x2, RZ ;  /* 0x0000000271ca7824 */ /* 0x000fe200078e00ff */
[C---:B------:R-:W-:Y:S01]  /*2fd0*/  LOP3.LUT R116, R5.reuse, R116, RZ, 0xfc, !PT ;  /* 0x0000007405747212 */ /* 0x040fe200078efcff */
[----:B------:R-:W-:Y:S01]  /*2fe0*/  IMAD.SHL.U32 R201, R114, 0x2, RZ ;  /* 0x0000000272c97824 */ /* 0x000fe200078e00ff */
[----:B------:R-:W-:Y:S01]  /*2ff0*/  LOP3.LUT R117, R5, R117, RZ, 0xfc, !PT ;  /* 0x0000007505757212 */ /* 0x000fe200078efcff */
[----:B------:R-:W-:Y:S01]  /*3000*/  IMAD.SHL.U32 R200, R115, 0x2, RZ ;  /* 0x0000000273c87824 */ /* 0x000fe200078e00ff */
[----:B------:R-:W-:Y:S01]  /*3010*/  LOP3.LUT R118, R5, R118, RZ, 0xfc, !PT ;  /* 0x0000007605767212 */ /* 0x000fe200078efcff */
[----:B------:R-:W-:Y:S01]  /*3020*/  IMAD.SHL.U32 R199, R116, 0x2, RZ ;  /* 0x0000000274c77824 */ /* 0x000fe200078e00ff */
[----:B------:R-:W-:Y:S01]  /*3030*/  SHF.R.S32.HI R5, RZ, 0x1f, R63 ;  /* 0x0000001fff057819 */ /* 0x000fe2000001143f */
[----:B------:R-:W-:Y:S01]  /*3040*/  IMAD.SHL.U32 R198, R117, 0x2, RZ ;  /* 0x0000000275c67824 */ /* 0x000fe200078e00ff */
[----:B-----5:R-:W-:Y:S01]  /*3050*/  LEA R9, P3, R73, 0x200, 0x1 ;  /* 0x0000020049097811 */ /* 0x020fe200078608ff */
[----:B------:R-:W-:Y:S01]  /*3060*/  IMAD.SHL.U32 R197, R118, 0x2, RZ ;  /* 0x0000000276c57824 */ /* 0x000fe200078e00ff */
[----:B------:R-:W-:Y:S01]  /*3070*/  SHF.L.U64.HI R229, R63, 0x1, R5 ;  /* 0x000000013fe57819 */ /* 0x000fe20000010205 */
[----:B------:R-:W-:Y:S01]  /*3080*/  CS2R R18, SRZ ;  /* 0x0000000000127805 */ /* 0x000fe2000001ff00 */
[----:B------:R-:W-:Y:S01]  /*3090*/  LEA.HI.X R7, R73, RZ, R7, 0x1, P3 ;  /* 0x000000ff49077211 */ /* 0x000fe200018f0c07 */
[----:B------:R5:W-:Y:S01]  /*30a0*/  STL [R1+0x10], R9 ;  /* 0x0000100901007387 */ /* 0x000be20000100800 */
[----:B----4-:R-:W-:Y:S01]  /*30b0*/  SHF.R.S32.HI R8, RZ, 0x1f, R252 ;  /* 0x0000001fff087819 */ /* 0x010fe200000114fc */
[----:B------:R-:W-:Y:S01]  /*30c0*/  CS2R R20, SRZ ;  /* 0x0000000000147805 */ /* 0x000fe2000001ff00 */
[----:B------:R-:W-:Y:S01]  /*30d0*/  LEA R249, P3, R245, 0x200, 0x1 ;  /* 0x00000200f5f97811 */ /* 0x000fe200078608ff */
[----:B------:R4:W-:Y:S01]  /*30e0*/  STL [R1+0xc], R10 ;  /* 0x00000c0a01007387 */ /* 0x0009e20000100800 */
[----:B------:R-:W-:Y:S01]  /*30f0*/  LEA.HI.X R252, R252, RZ, R8, 0x1, P2 ;  /* 0x000000fffcfc7211 */ /* 0x000fe200010f0c08 */
[----:B------:R-:W-:Y:S01]  /*3100*/  CS2R R22, SRZ ;  /* 0x0000000000167805 */ /* 0x000fe2000001ff00 */
[----:B------:R-:W-:Y:S01]  /*3110*/  SHF.R.S32.HI R8, RZ, 0x1f, R244 ;  /* 0x0000001fff087819 */ /* 0x000fe200000114f4 */
[----:B------:R3:W-:Y:S01]  /*3120*/  STL [R1+0x8], R12 ;  /* 0x0000080c01007387 */ /* 0x0007e20000100800 */
[C---:B------:R-:W-:Y:S01]  /*3130*/  LEA R248, P2, R244.reuse, 0x200, 0x1 ;  /* 0x00000200f4f87811 */ /* 0x040fe200078408ff */
[----:B------:R-:W-:Y:S01]  /*3140*/  CS2R R24, SRZ ;  /* 0x0000000000187805 */ /* 0x000fe2000001ff00 */
[----:B------:R-:W-:Y:S01]  /*3150*/  SHF.R.S32.HI R4, RZ, 0x1f, R55 ;  /* 0x0000001fff047819 */ /* 0x000fe20000011437 */
[----:B------:R-:W-:Y:S01]  /*3160*/  STL [R1+0x4], R11 ;  /* 0x0000040b01007387 */ /* 0x000fe20000100800 */
[----:B------:R-:W-:Y:S01]  /*3170*/  SHF.R.S32.HI R5, RZ, 0x1f, R57 ;  /* 0x0000001fff057819 */ /* 0x000fe20000011439 */
[----:B------:R-:W-:Y:S01]  /*3180*/  CS2R R26, SRZ ;  /* 0x00000000001a7805 */ /* 0x000fe2000001ff00 */
[----:B------:R-:W-:Y:S01]  /*3190*/  LEA.HI.X R244, R244, RZ, R8, 0x1, P2 ;  /* 0x000000fff4f47211 */ /* 0x000fe200010f0c08 */
[----:B------:R2:W-:Y:S01]  /*31a0*/  STL [R1], R7 ;  /* 0x0000000701007387 */ /* 0x0005e20000100800 */
[----:B------:R-:W-:Y:S01]  /*31b0*/  SHF.L.U64.HI R227, R55, 0x1, R4 ;  /* 0x0000000137e37819 */ /* 0x000fe20000010204 */
[----:B------:R-:W-:Y:S01]  /*31c0*/  CS2R R28, SRZ ;  /* 0x00000000001c7805 */ /* 0x000fe2000001ff00 */
[----:B------:R-:W-:Y:S01]  /*31d0*/  SHF.L.U64.HI R225, R57, 0x1, R5 ;  /* 0x0000000139e17819 */ /* 0x000fe20000010205 */
[----:B------:R-:W-:Y:S01]  /*31e0*/  CS2R R30, SRZ ;  /* 0x00000000001e7805 */ /* 0x000fe2000001ff00 */
[----:B------:R-:W-:Y:S01]  /*31f0*/  SHF.R.S32.HI R8, RZ, 0x1f, R236 ;  /* 0x0000001fff087819 */ /* 0x000fe200000114ec */
[----:B------:R-:W-:Y:S01]  /*3200*/  CS2R R32, SRZ ;  /* 0x0000000000207805 */ /* 0x000fe2000001ff00 */
[----:B------:R-:W-:Y:S01]  /*3210*/  LEA R240, P2, R236, 0x200, 0x1 ;  /* 0x00000200ecf07811 */ /* 0x000fe200078408ff */
[----:B------:R-:W-:Y:S01]  /*3220*/  CS2R R34, SRZ ;  /* 0x0000000000227805 */ /* 0x000fe2000001ff00 */
[----:B-----5:R-:W-:Y:S01]  /*3230*/  SHF.R.S32.HI R9, RZ, 0x1f, R251 ;  /* 0x0000001fff097819 */ /* 0x020fe200000114fb */
[----:B------:R-:W-:Y:S01]  /*3240*/  CS2R R36, SRZ ;  /* 0x0000000000247805 */ /* 0x000fe2000001ff00 */
[----:B------:R-:W-:Y:S01]  /*3250*/  SHF.R.S32.HI R4, RZ, 0x1f, R59 ;  /* 0x0000001fff047819 */ /* 0x000fe2000001143b */
[----:B------:R-:W-:Y:S01]  /*3260*/  CS2R R38, SRZ ;  /* 0x0000000000267805 */ /* 0x000fe2000001ff00 */
[----:B----4-:R-:W-:Y:S01]  /*3270*/  SHF.R.S32.HI R10, RZ, 0x1f, R250 ;  /* 0x0000001fff0a7819 */ /* 0x010fe200000114fa */
[----:B------:R-:W-:Y:S01]  /*3280*/  CS2R R40, SRZ ;  /* 0x0000000000287805 */ /* 0x000fe2000001ff00 */
[----:B------:R-:W-:Y:S01]  /*3290*/  LEA.HI.X R251, R251, RZ, R9, 0x1, P1 ;  /* 0x000000fffbfb7211 */ /* 0x000fe200008f0c09 */
[----:B------:R-:W-:Y:S01]  /*32a0*/  CS2R R42, SRZ ;  /* 0x00000000002a7805 */ /* 0x000fe2000001ff00 */
[----:B------:R-:W-:Y:S01]  /*32b0*/  LEA.HI.X R250, R250, RZ, R10, 0x1, P0 ;  /* 0x000000fffafa7211 */ /* 0x000fe200000f0c0a */
[----:B---3--:R-:W-:Y:S01]  /*32c0*/  CS2R R12, SRZ ;  /* 0x00000000000c7805 */ /* 0x008fe2000001ff00 */
[----:B------:R-:W-:Y:S01]  /*32d0*/  SHF.R.S32.HI R9, RZ, 0x1f, R243 ;  /* 0x0000001fff097819 */ /* 0x000fe200000114f3 */
[----:B------:R-:W-:Y:S01]  /*32e0*/  CS2R R44, SRZ ;  /* 0x00000000002c7805 */ /* 0x000fe2000001ff00 */
[----:B------:R-:W-:Y:S01]  /*32f0*/  LEA R247, P1, R243, 0x200, 0x1 ;  /* 0x00000200f3f77811 */ /* 0x000fe200078208ff */
[----:B------:R-:W-:Y:S01]  /*3300*/  CS2R R46, SRZ ;  /* 0x00000000002e7805 */ /* 0x000fe2000001ff00 */
[----:B------:R-:W-:Y:S01]  /*3310*/  SHF.R.S32.HI R10, RZ, 0x1f, R242 ;  /* 0x0000001fff0a7819 */ /* 0x000fe200000114f2 */
[----:B------:R-:W-:Y:S01]  /*3320*/  CS2R R48, SRZ ;  /* 0x0000000000307805 */ /* 0x000fe2000001ff00 */
[----:B--2---:R-:W-:Y:S01]  /*3330*/  SHF.R.S32.HI R7, RZ, 0x1f, R245 ;  /* 0x0000001fff077819 */ /* 0x004fe200000114f5 */
[----:B------:R-:W-:Y:S01]  /*3340*/  CS2R R50, SRZ ;  /* 0x0000000000327805 */ /* 0x000fe2000001ff00 */
[C---:B------:R-:W-:Y:S01]  /*3350*/  LEA R246, P0, R242.reuse, 0x200, 0x1 ;  /* 0x00000200f2f67811 */ /* 0x040fe200078008ff */
[----:B------:R-:W-:Y:S01]  /*3360*/  CS2R R52, SRZ ;  /* 0x0000000000347805 */ /* 0x000fe2000001ff00 */
[----:B------:R-:W-:Y:S01]  /*3370*/  LEA.HI.X R245, R245, RZ, R7, 0x1, P3 ;  /* 0x000000fff5f57211 */ /* 0x000fe200018f0c07 */
[----:B------:R-:W-:Y:S01]  /*3380*/  CS2R R54, SRZ ;  /* 0x0000000000367805 */ /* 0x000fe2000001ff00 */
[----:B------:R-:W-:Y:S01]  /*3390*/  LEA.HI.X R243, R243, RZ, R9, 0x1, P1 ;  /* 0x000000fff3f37211 */ /* 0x000fe200008f0c09 */
[----:B------:R-:W-:Y:S01]  /*33a0*/  CS2R R56, SRZ ;  /* 0x0000000000387805 */ /* 0x000fe2000001ff00 */
[----:B------:R-:W-:Y:S01]  /*33b0*/  LEA.HI.X R242, R242, RZ, R10, 0x1, P0 ;  /* 0x000000fff2f27211 */ /* 0x000fe200000f0c0a */
[----:B------:R-:W-:Y:S01]  /*33c0*/  CS2R R62, SRZ ;  /* 0x00000000003e7805 */ /* 0x000fe2000001ff00 */
[----:B------:R-:W-:Y:S01]  /*33d0*/  SHF.R.S32.HI R7, RZ, 0x1f, R237 ;  /* 0x0000001fff077819 */ /* 0x000fe200000114ed */
[----:B------:R-:W-:Y:S01]  /*33e0*/  CS2R R68, SRZ ;  /* 0x0000000000447805 */ /* 0x000fe2000001ff00 */
[----:B------:R-:W-:Y:S01]  /*33f0*/  LEA R241, P3, R237, 0x200, 0x1 ;  /* 0x00000200edf17811 */ /* 0x000fe200078608ff */
        /* <DEDUP_REMOVED lines=11> */
[----:B------:R-:W-:Y:S01]  /*34b0*/  LEA.HI.X R237, R237, RZ, R7, 0x1, P3 ;  /* 0x000000ffeded7211 */ /* 0x000fe200018f0c07 */
[----:B------:R-:W-:Y:S01]  /*34c0*/  CS2R R82, SRZ ;  /* 0x0000000000527805 */ /* 0x000fe2000001ff00 */
[----:B------:R-:W-:Y:S01]  /*34d0*/  LEA.HI.X R236, R236, RZ, R8, 0x1, P2 ;  /* 0x000000ffecec7211 */ /* 0x000fe200010f0c08 */
[----:B------:R-:W-:Y:S01]  /*34e0*/  CS2R R84, SRZ ;  /* 0x0000000000547805 */ /* 0x000fe2000001ff00 */
[----:B------:R-:W-:Y:S01]  /*34f0*/  LEA.HI.X R235, R235, RZ, R9, 0x1, P1 ;  /* 0x000000ffebeb7211 */ /* 0x000fe200008f0c09 */
[----:B------:R-:W-:Y:S01]  /*3500*/  CS2R R86, SRZ ;  /* 0x0000000000567805 */ /* 0x000fe2000001ff00 */
[----:B------:R-:W-:Y:S01]  /*3510*/  LEA.HI.X R234, R234, RZ, R10, 0x1, P0 ;  /* 0x000000ffeaea7211 */ /* 0x000fe200000f0c0a */
[----:B------:R-:W-:Y:S01]  /*3520*/  CS2R R88, SRZ ;  /* 0x0000000000587805 */ /* 0x000fe2000001ff00 */
[----:B------:R-:W-:Y:S01]  /*3530*/  SHF.L.U64.HI R223, R59, 0x1, R4 ;  /* 0x000000013bdf7819 */ /* 0x000fe20000010204 */
[----:B------:R-:W-:Y:S01]  /*3540*/  CS2R R10, SRZ ;  /* 0x00000000000a7805 */ /* 0x000fe2000001ff00 */
[----:B------:R-:W-:Y:S01]  /*3550*/  SHF.L.U64.HI R221, R61, 0x1, R5 ;  /* 0x000000013ddd7819 */ /* 0x000fe20000010205 */
[----:B------:R-:W-:Y:S01]  /*3560*/  CS2R R58, SRZ ;  /* 0x00000000003a7805 */ /* 0x000fe2000001ff00 */
[----:B------:R-:W-:Y:S01]  /*3570*/  SHF.R.S32.HI R7, RZ, 0x1f, R231 ;  /* 0x0000001fff077819 */ /* 0x000fe200000114e7 */
[----:B------:R-:W-:Y:S01]  /*3580*/  CS2R R60, SRZ ;  /* 0x00000000003c7805 */ /* 0x000fe2000001ff00 */
[C---:B------:R-:W-:Y:S01]  /*3590*/  LEA R233, P1, R231.reuse, 0x200, 0x1 ;  /* 0x00000200e7e97811 */ /* 0x040fe200078208ff */
[----:B------:R-:W-:Y:S01]  /*35a0*/  CS2R R90, SRZ ;  /* 0x00000000005a7805 */ /* 0x000fe2000001ff00 */
[----:B------:R-:W-:Y:S01]  /*35b0*/  SHF.R.S32.HI R8, RZ, 0x1f, R230 ;  /* 0x0000001fff087819 */ /* 0x000fe200000114e6 */
[----:B------:R-:W-:Y:S01]  /*35c0*/  CS2R R92, SRZ ;  /* 0x00000000005c7805 */ /* 0x000fe2000001ff00 */
[C---:B------:R-:W-:Y:S01]  /*35d0*/  LEA R232, P0, R230.reuse, 0x200, 0x1 ;  /* 0x00000200e6e87811 */ /* 0x040fe200078008ff */
[----:B------:R-:W-:Y:S01]  /*35e0*/  CS2R R94, SRZ ;  /* 0x00000000005e7805 */ /* 0x000fe2000001ff00 */
[----:B------:R-:W-:Y:S01]  /*35f0*/  SHF.R.S32.HI R4, RZ, 0x1f, R65 ;  /* 0x0000001fff047819 */ /* 0x000fe20000011441 */
[----:B------:R-:W-:Y:S01]  /*3600*/  CS2R R96, SRZ ;  /* 0x0000000000607805 */ /* 0x000fe2000001ff00 */
[----:B------:R-:W-:Y:S01]  /*3610*/  SHF.R.S32.HI R5, RZ, 0x1f, R67 ;  /* 0x0000001fff057819 */ /* 0x000fe20000011443 */
[----:B------:R-:W-:Y:S01]  /*3620*/  CS2R R98, SRZ ;  /* 0x0000000000627805 */ /* 0x000fe2000001ff00 */
[----:B------:R-:W-:Y:S01]  /*3630*/  SHF.R.S32.HI R6, RZ, 0x1f, R214 ;  /* 0x0000001fff067819 */ /* 0x000fe200000114d6 */
        /* <DEDUP_REMOVED lines=9> */
[C---:B------:R-:W-:Y:S01]  /*36d0*/  SHF.L.U64.HI R215, R214.reuse, 0x1, R6 ;  /* 0x00000001d6d77819 */ /* 0x040fe20000010206 */
[----:B------:R-:W-:Y:S01]  /*36e0*/  IMAD.SHL.U32 R214, R214, 0x2, RZ ;  /* 0x00000002d6d67824 */ /* 0x000fe200078e00ff */
[----:B------:R-:W-:Y:S01]  /*36f0*/  CS2R R4, SRZ ;  /* 0x0000000000047805 */ /* 0x000fe2000001ff00 */
        /* <DEDUP_REMOVED lines=15> */
[----:B------:R-:W-:-:S02]  /*37f0*/  ULEA.HI.X UR11, UR6, UR5, UR9, 0x2, UP0 ;  /* 0x00000005060b7291 */ /* 0x000fc400080f1409 */
[----:B------:R-:W-:Y:S02]  /*3800*/  USHF.L.U32 UR10, UR6, 0x1, URZ ;  /* 0x00000001060a7899 */ /* 0x000fe4000800063f */
[----:B------:R-:W-:Y:S02]  /*3810*/  USHF.L.U64.HI UR9, UR6, 0x1, UR9 ;  /* 0x0000000106097899 */ /* 0x000fe40008010209 */
[----:B------:R-:W-:Y:S02]  /*3820*/  UIADD3 UR15, UR15, -0x100, URZ ;  /* 0xffffff000f0f7890 */ /* 0x000fe4000fffe03f */
[----:B------:R-:W-:Y:S02]  /*3830*/  UMOV UR14, 0x1 ;  /* 0x00000001000e7882 */ /* 0x000fe40000000000 */
[----:B------:R-:W-:Y:S02]  /*3840*/  UMOV UR12, URZ ;  /* 0x0000003f000c7c82 */ /* 0x000fe40008000000 */
[----:B------:R-:W-:-:S02]  /*3850*/  UMOV UR5, 0x20000 ;  /* 0x0002000000057882 */ /* 0x000fc40000000000 */
[----:B------:R-:W-:Y:S02]  /*3860*/  UMOV UR4, URZ ;  /* 0x0000003f00047c82 */ /* 0x000fe40008000000 */
[----:B------:R-:W-:Y:S02]  /*3870*/  UMOV UR13, URZ ;  /* 0x0000003f000d7c82 */ /* 0x000fe40008000000 */
[----:B------:R-:W-:Y:S02]  /*3880*/  UIADD3 UR16, UR17, -0x2, URZ ;  /* 0xfffffffe11107890 */ /* 0x000fe4000fffe03f */
[----:B------:R-:W-:Y:S02]  /*3890*/  ULDC.64 UR6, c[0x0][0x160] ;  /* 0x0000580000067ab9 */ /* 0x000fe40000000a00 */
.L_x_1:
[C---:B-1-3--:R-:W-:Y:S01]  /*38a0*/  HMMA.16816.F32 R4, R132.reuse, R136, R4 ;  /* 0x000000888404723c */ /* 0x04afe20000001804 */
[----:B------:R-:W-:Y:S01]  /*38b0*/  LDSM.16.M88.4 R164, [R203+UR4] ;  /* 0x00000004cba4783b */ /* 0x000fe20008000200 */
[----:B------:R-:W-:Y:S02]  /*38c0*/  UISETP.GE.AND UP1, UPT, UR13, UR16, UPT ;  /* 0x000000100d00728c */ /* 0x000fe4000bf26270 */
[----:B------:R-:W-:Y:S01]  /*38d0*/  UIADD3 UR12, UR12, 0x1, URZ ;  /* 0x000000010c0c7890 */ /* 0x000fe2000fffe03f */
[----:B------:R-:W-:Y:S01]  /*38e0*/  ISETP.GE.AND P4, PT, R213, UR15, PT ;  /* 0x0000000fd5007c0c */ /* 0x000fe2000bf86270 */
[----:B------:R-:W-:Y:S02]  /*38f0*/  UIADD3 UR14, UR14, 0x1, URZ ;  /* 0x000000010e0e7890 */ /* 0x000fe4000fffe03f */
[C---:B------:R-:W-:Y:S01]  /*3900*/  HMMA.16816.F32 R8, R132.reuse, R138, R8 ;  /* 0x0000008a8408723c */ /* 0x040fe20000001808 */
[----:B------:R-:W1:Y:S01]  /*3910*/  LDSM.16.MT88.4 R168, [R196+UR5+0x1000] ;  /* 0x00100005c4a8783b */ /* 0x000e620008004200 */
[----:B------:R-:W-:Y:S01]  /*3920*/  PLOP3.LUT P1, PT, PT, PT, UP1, 0x40, 0x0 ;  /* 0x000000000000781c */ /* 0x000fe20003f2e818 */
[----:B------:R-:W-:Y:S01]  /*3930*/  UISETP.GE.AND UP0, UPT, UR14, 0x2, UPT ;  /* 0x000000020e00788c */ /* 0x000fe2000bf06270 */
[----:B------:R-:W-:Y:S01]  /*3940*/  PLOP3.LUT P2, PT, PT, PT, UP1, 0x40, 0x0 ;  /* 0x000000000000781c */ /* 0x000fe20003f4e818 */
[----:B------:R-:W-:Y:S02]  /*3950*/  UIADD3 UR13, UR13, 0x1, URZ ;  /* 0x000000010d0d7890 */ /* 0x000fe4000fffe03f */
[----:B------:R-:W-:Y:S01]  /*3960*/  USEL UR14, UR14, URZ, !UP0 ;  /* 0x0000003f0e0e7287 */ /* 0x000fe2000c000000 */
[C---:B------:R-:W-:Y:S01]  /*3970*/  HMMA.16816.F32 R12, R132.reuse, R140, R12 ;  /* 0x0000008c840c723c */ /* 0x040fe2000000180c */
[----:B------:R-:W1:Y:S01]  /*3980*/  LDSM.16.MT88.4 R172, [R3+UR5+0x1000] ;  /* 0x0010000503ac783b */ /* 0x000e620008004200 */
[----:B------:R-:W-:Y:S02]  /*3990*/  UISETP.GE.AND UP0, UPT, UR12, 0x2, UPT ;  /* 0x000000020c00788c */ /* 0x000fe4000bf06270 */
[----:B------:R-:W-:Y:S02]  /*39a0*/  ULEA UR20, UR14, 0x20000, 0xf ;  /* 0x000200000e147891 */ /* 0x000fe4000f8e783f */
[----:B------:R-:W-:Y:S02]  /*39b0*/  USEL UR12, UR12, URZ, !UP0 ;  /* 0x0000003f0c0c7287 */ /* 0x000fe4000c000000 */
[C---:B------:R-:W-:Y:S01]  /*39c0*/  HMMA.16816.F32 R16, R132.reuse, R142, R16 ;  /* 0x0000008e8410723c */ /* 0x040fe20000001810 */
[----:B------:R-:W1:Y:S01]  /*39d0*/  LDSM.16.MT88.4 R176, [R2+UR5+0x1000] ;  /* 0x0010000502b0783b */ /* 0x000e620008004200 */
[----:B------:R-:W-:Y:S06]  /*39e0*/  UISETP.GE.AND UP2, UPT, UR13, UR17, UPT ;  /* 0x000000110d00728c */ /* 0x000fec000bf46270 */
[C---:B------:R-:W-:Y:S01]  /*39f0*/  HMMA.16816.F32 R20, R132.reuse, R144, R20 ;  /* 0x000000908414723c */ /* 0x040fe20000001814 */
[----:B------:R-:W1:Y:S07]  /*3a00*/  LDSM.16.MT88.4 R180, [R0+UR5+0x1000] ;  /* 0x0010000500b4783b */ /* 0x000e6e0008004200 */
[C---:B------:R-:W-:Y:S01]  /*3a10*/  HMMA.16816.F32 R24, R132.reuse, R146, R24 ;  /* 0x000000928418723c */ /* 0x040fe20000001818 */
[----:B------:R-:W1:Y:S07]  /*3a20*/  LDSM.16.M88.4 R184, [R203+UR4+0x4000] ;  /* 0x00400004cbb8783b */ /* 0x000e6e0008000200 */
[C---:B------:R-:W-:Y:S01]  /*3a30*/  HMMA.16816.F32 R28, R132.reuse, R148, R28 ;  /* 0x00000094841c723c */ /* 0x040fe2000000181c */
[----:B--2---:R-:W2:Y:S07]  /*3a40*/  LDSM.16.M88.4 R188, [R203+UR4+0x8000] ;  /* 0x00800004cbbc783b */ /* 0x004eae0008000200 */
[----:B------:R-:W-:Y:S01]  /*3a50*/  HMMA.16816.F32 R32, R132, R150, R32 ;  /* 0x000000968420723c */ /* 0x000fe20000001820 */
[----:B------:R-:W2:Y:S07]  /*3a60*/  LDSM.16.M88.4 R192, [R203+UR4+0xc000] ;  /* 0x00c00004cbc0783b */ /* 0x000eae0008000200 */
[C---:B------:R-:W-:Y:S01]  /*3a70*/  HMMA.16816.F32 R36, R152.reuse, R136, R36 ;  /* 0x000000889824723c */ /* 0x040fe20000001824 */
[----:B------:R-:W-:Y:S07]  /*3a80*/  LDSM.16.M88.4 R132, [R202+UR4] ;  /* 0x00000004ca84783b */ /* 0x000fee0008000200 */
[C---:B------:R-:W-:Y:S08]  /*3a90*/  HMMA.16816.F32 R40, R152.reuse, R138, R40 ;  /* 0x0000008a9828723c */ /* 0x040ff00000001828 */
[C---:B------:R-:W-:Y:S08]  /*3aa0*/  HMMA.16816.F32 R44, R152.reuse, R140, R44 ;  /* 0x0000008c982c723c */ /* 0x040ff0000000182c */
[C---:B------:R-:W-:Y:S08]  /*3ab0*/  HMMA.16816.F32 R48, R152.reuse, R142, R48 ;  /* 0x0000008e9830723c */ /* 0x040ff00000001830 */
[C---:B------:R-:W-:Y:S08]  /*3ac0*/  HMMA.16816.F32 R52, R152.reuse, R144, R52 ;  /* 0x000000909834723c */ /* 0x040ff00000001834 */
[C---:B------:R-:W-:Y:S08]  /*3ad0*/  HMMA.16816.F32 R56, R152.reuse, R146, R56 ;  /* 0x000000929838723c */ /* 0x040ff00000001838 */
[C---:B------:R-:W-:Y:S08]  /*3ae0*/  HMMA.16816.F32 R60, R152.reuse, R148, R60 ;  /* 0x00000094983c723c */ /* 0x040ff0000000183c */
[----:B------:R-:W-:Y:S01]  /*3af0*/  HMMA.16816.F32 R64, R152, R150, R64 ;  /* 0x000000969840723c */ /* 0x000fe20000001840 */
[----:B------:R-:W-:Y:S07]  /*3b00*/  LDSM.16.M88.4 R152, [R202+UR4+0x4000] ;  /* 0x00400004ca98783b */ /* 0x000fee0008000200 */
[C---:B------:R-:W-:Y:S08]  /*3b10*/  HMMA.16816.F32 R68, R156.reuse, R136, R68 ;  /* 0x000000889c44723c */ /* 0x040ff00000001844 */
        /* <DEDUP_REMOVED lines=9> */
[C---:B------:R-:W-:Y:S01]  /*3bb0*/  HMMA.16816.F32 R104, R160.reuse, R138, R104 ;  /* 0x0000008aa068723c */ /* 0x040fe20000001868 */
[----:B------:R-:W3:Y:S07]  /*3bc0*/  LDSM.16.MT88.4 R136, [R196+UR5+0x2000] ;  /* 0x00200005c488783b */ /* 0x000eee0008004200 */
[C---:B------:R-:W-:Y:S08]  /*3bd0*/  HMMA.16816.F32 R108, R160.reuse, R140, R108 ;  /* 0x0000008ca06c723c */ /* 0x040ff0000000186c */
[C---:B------:R-:W-:Y:S01]  /*3be0*/  HMMA.16816.F32 R112, R160.reuse, R142, R112 ;  /* 0x0000008ea070723c */ /* 0x040fe20000001870 */
[----:B------:R-:W3:Y:S07]  /*3bf0*/  LDSM.16.MT88.4 R140, [R3+UR5+0x2000] ;  /* 0x00200005038c783b */ /* 0x000eee0008004200 */
[C---:B------:R-:W-:Y:S08]  /*3c00*/  HMMA.16816.F32 R116, R160.reuse, R144, R116 ;  /* 0x00000090a074723c */ /* 0x040ff00000001874 */
[C---:B------:R-:W-:Y:S01]  /*3c10*/  HMMA.16816.F32 R120, R160.reuse, R146, R120 ;  /* 0x00000092a078723c */ /* 0x040fe20000001878 */
[----:B------:R-:W3:Y:S07]  /*3c20*/  LDSM.16.MT88.4 R144, [R2+UR5+0x2000] ;  /* 0x002000050290783b */ /* 0x000eee0008004200 */
[C---:B------:R-:W-:Y:S08]  /*3c30*/  HMMA.16816.F32 R124, R160.reuse, R148, R124 ;  /* 0x00000094a07c723c */ /* 0x040ff0000000187c */
[----:B------:R-:W-:Y:S01]  /*3c40*/  HMMA.16816.F32 R128, R160, R150, R128 ;  /* 0x00000096a080723c */ /* 0x000fe20000001880 */
[----:B------:R-:W3:-:S07]  /*3c50*/  LDSM.16.MT88.4 R148, [R0+UR5+0x2000] ;  /* 0x002000050094783b */ /* 0x000ece0008004200 */
[C---:B-1----:R-:W-:Y:S01]  /*3c60*/  HMMA.16816.F32 R4, R164.reuse, R168, R4 ;  /* 0x000000a8a404723c */ /* 0x042fe20000001804 */
[----:B------:R-:W1:Y:S07]  /*3c70*/  LDSM.16.M88.4 R160, [R202+UR4+0xc000] ;  /* 0x00c00004caa0783b */ /* 0x000e6e0008000200 */
[C---:B------:R-:W-:Y:S08]  /*3c80*/  HMMA.16816.F32 R8, R164.reuse, R170, R8 ;  /* 0x000000aaa408723c */ /* 0x040ff00000001808 */
[C---:B------:R-:W-:Y:S08]  /*3c90*/  HMMA.16816.F32 R12, R164.reuse, R172, R12 ;  /* 0x000000aca40c723c */ /* 0x040ff0000000180c */
[C---:B------:R-:W-:Y:S08]  /*3ca0*/  HMMA.16816.F32 R16, R164.reuse, R174, R16 ;  /* 0x000000aea410723c */ /* 0x040ff00000001810 */
[C---:B------:R-:W-:Y:S08]  /*3cb0*/  HMMA.16816.F32 R20, R164.reuse, R176, R20 ;  /* 0x000000b0a414723c */ /* 0x040ff00000001814 */
[C---:B------:R-:W-:Y:S08]  /*3cc0*/  HMMA.16816.F32 R24, R164.reuse, R178, R24 ;  /* 0x000000b2a418723c */ /* 0x040ff00000001818 */
[C---:B------:R-:W-:Y:S08]  /*3cd0*/  HMMA.16816.F32 R28, R164.reuse, R180, R28 ;  /* 0x000000b4a41c723c */ /* 0x040ff0000000181c */
[----:B------:R-:W-:Y:S01]  /*3ce0*/  HMMA.16816.F32 R32, R164, R182, R32 ;  /* 0x000000b6a420723c */ /* 0x000fe20000001820 */
[----:B------:R-:W-:Y:S07]  /*3cf0*/  LDSM.16.M88.4 R164, [R201+UR4] ;  /* 0x00000004c9a4783b */ /* 0x000fee0008000200 */
        /* <DEDUP_REMOVED lines=9> */
[C---:B--2---:R-:W-:Y:S08]  /*3d90*/  HMMA.16816.F32 R68, R188.reuse, R168, R68 ;  /* 0x000000a8bc44723c */ /* 0x044ff00000001844 */
        /* <DEDUP_REMOVED lines=10> */
[----:B------:R-:W2:Y:S07]  /*3e40*/  LDSM.16.MT88.4 R168, [R196+UR5+0x3000] ;  /* 0x00300005c4a8783b */ /* 0x000eae0008004200 */
[C---:B------:R-:W-:Y:S08]  /*3e50*/  HMMA.16816.F32 R108, R192.reuse, R172, R108 ;  /* 0x000000acc06c723c */ /* 0x040ff0000000186c */
[C---:B------:R-:W-:Y:S01]  /*3e60*/  HMMA.16816.F32 R112, R192.reuse, R174, R112 ;  /* 0x000000aec070723c */ /* 0x040fe20000001870 */
[----:B------:R-:W2:Y:S07]  /*3e70*/  LDSM.16.MT88.4 R172, [R3+UR5+0x3000] ;  /* 0x0030000503ac783b */ /* 0x000eae0008004200 */
[C---:B------:R-:W-:Y:S08]  /*3e80*/  HMMA.16816.F32 R116, R192.reuse, R176, R116 ;  /* 0x000000b0c074723c */ /* 0x040ff00000001874 */
[C---:B------:R-:W-:Y:S01]  /*3e90*/  HMMA.16816.F32 R120, R192.reuse, R178, R120 ;  /* 0x000000b2c078723c */ /* 0x040fe20000001878 */
[----:B------:R-:W2:Y:S07]  /*3ea0*/  LDSM.16.MT88.4 R176, [R2+UR5+0x3000] ;  /* 0x0030000502b0783b */ /* 0x000eae0008004200 */
[C---:B------:R-:W-:Y:S08]  /*3eb0*/  HMMA.16816.F32 R124, R192.reuse, R180, R124 ;  /* 0x000000b4c07c723c */ /* 0x040ff0000000187c */
[----:B------:R-:W-:Y:S01]  /*3ec0*/  HMMA.16816.F32 R128, R192, R182, R128 ;  /* 0x000000b6c080723c */ /* 0x000fe20000001880 */
[----:B------:R-:W2:-:S07]  /*3ed0*/  LDSM.16.MT88.4 R180, [R0+UR5+0x3000] ;  /* 0x0030000500b4783b */ /* 0x000e8e0008004200 */
[C---:B---3--:R-:W-:Y:S01]  /*3ee0*/  HMMA.16816.F32 R4, R132.reuse, R136, R4 ;  /* 0x000000888404723c */ /* 0x048fe20000001804 */
[----:B------:R-:W3:Y:S07]  /*3ef0*/  LDSM.16.M88.4 R192, [R201+UR4+0xc000] ;  /* 0x00c00004c9c0783b */ /* 0x000eee0008000200 */
        /* <DEDUP_REMOVED lines=26> */
[C---:B-1----:R-:W-:Y:S08]  /*40a0*/  HMMA.16816.F32 R100, R160.reuse, R136, R100 ;  /* 0x00000088a064723c */ /* 0x042ff00000001864 */
[C---:B------:R-:W-:Y:S01]  /*40b0*/  HMMA.16816.F32 R104, R160.reuse, R138, R104 ;  /* 0x0000008aa068723c */ /* 0x040fe20000001868 */
[----:B------:R-:W1:Y:S07]  /*40c0*/  LDSM.16.MT88.4 R136, [R196+UR5+0x4000] ;  /* 0x00400005c488783b */ /* 0x000e6e0008004200 */
[C---:B------:R-:W-:Y:S08]  /*40d0*/  HMMA.16816.F32 R108, R160.reuse, R140, R108 ;  /* 0x0000008ca06c723c */ /* 0x040ff0000000186c */
[C---:B------:R-:W-:Y:S01]  /*40e0*/  HMMA.16816.F32 R112, R160.reuse, R142, R112 ;  /* 0x0000008ea070723c */ /* 0x040fe20000001870 */
[----:B------:R-:W1:Y:S07]  /*40f0*/  LDSM.16.MT88.4 R140, [R3+UR5+0x4000] ;  /* 0x00400005038c783b */ /* 0x000e6e0008004200 */
[C---:B------:R-:W-:Y:S08]  /*4100*/  HMMA.16816.F32 R116, R160.reuse, R144, R116 ;  /* 0x00000090a074723c */ /* 0x040ff00000001874 */
[C---:B------:R-:W-:Y:S01]  /*4110*/  HMMA.16816.F32 R120, R160.reuse, R146, R120 ;  /* 0x00000092a078723c */ /* 0x040fe20000001878 */
[----:B------:R-:W1:Y:S07]  /*4120*/  LDSM.16.MT88.4 R144, [R2+UR5+0x4000] ;  /* 0x004000050290783b */ /* 0x000e6e0008004200 */
[C---:B------:R-:W-:Y:S08]  /*4130*/  HMMA.16816.F32 R124, R160.reuse, R148, R124 ;  /* 0x00000094a07c723c */ /* 0x040ff0000000187c */
[----:B------:R-:W-:Y:S01]  /*4140*/  HMMA.16816.F32 R128, R160, R150, R128 ;  /* 0x00000096a080723c */ /* 0x000fe20000001880 */
[----:B------:R-:W1:-:S07]  /*4150*/  LDSM.16.MT88.4 R148, [R0+UR5+0x4000] ;  /* 0x004000050094783b */ /* 0x000e4e0008004200 */
[C---:B--2---:R-:W-:Y:S01]  /*4160*/  HMMA.16816.F32 R4, R164.reuse, R168, R4 ;  /* 0x000000a8a404723c */ /* 0x044fe20000001804 */
[----:B------:R-:W2:Y:S07]  /*4170*/  LDSM.16.M88.4 R160, [R200+UR4+0xc000] ;  /* 0x00c00004c8a0783b */ /* 0x000eae0008000200 */
        /* <DEDUP_REMOVED lines=26> */
[C---:B---3--:R-:W-:Y:S08]  /*4320*/  HMMA.16816.F32 R100, R192.reuse, R168, R100 ;  /* 0x000000a8c064723c */ /* 0x048ff00000001864 */
        /* <DEDUP_REMOVED lines=90> */
[----:B------:R-:W1:Y:S02]  /*48d0*/  LDSM.16.MT88.4 R180, [R0+UR5+0x7000] ;  /* 0x0070000500b4783b */ /* 0x000e640008004200 */
[----:B------:R-:W-:-:S05]  /*48e0*/  ULEA UR5, UR12, 0x20000, 0xf ;  /* 0x000200000c057891 */ /* 0x000fca000f8e783f */
[C---:B--2---:R-:W-:Y:S01]  /*48f0*/  HMMA.16816.F32 R4, R132.reuse, R136, R4 ;  /* 0x000000888404723c */ /* 0x044fe20000001804 */
[----:B------:R-:W2:Y:S02]  /*4900*/  LDSM.16.M88.4 R192, [R197+UR4+0xc000] ;  /* 0x00c00004c5c0783b */ /* 0x000ea40008000200 */
[----:B------:R-:W-:Y:S05]  /*4910*/  USHF.L.U32 UR4, UR12, 0x10, URZ ;  /* 0x000000100c047899 */ /* 0x000fea000800063f */
[C---:B------:R-:W-:Y:S01]  /*4920*/  HMMA.16816.F32 R8, R132.reuse, R138, R8 ;  /* 0x0000008a8408723c */ /* 0x040fe20000001808 */
[----:B------:R-:W-:Y:S07]  /*4930*/  BAR.SYNC.DEFER_BLOCKING 0x0 ;  /* 0x0000000000007b1d */ /* 0x000fee0000010000 */
[C---:B------:R-:W-:Y:S08]  /*4940*/  HMMA.16816.F32 R12, R132.reuse, R140, R12 ;  /* 0x0000008c840c723c */ /* 0x040ff0000000180c */
[C---:B------:R-:W-:Y:S08]  /*4950*/  HMMA.16816.F32 R16, R132.reuse, R142, R16 ;  /* 0x0000008e8410723c */ /* 0x040ff00000001810 */
[C---:B------:R-:W-:Y:S08]  /*4960*/  HMMA.16816.F32 R20, R132.reuse, R144, R20 ;  /* 0x000000908414723c */ /* 0x040ff00000001814 */
[C---:B------:R-:W-:Y:S08]  /*4970*/  HMMA.16816.F32 R24, R132.reuse, R146, R24 ;  /* 0x000000928418723c */ /* 0x040ff00000001818 */
[C---:B------:R-:W-:Y:S08]  /*4980*/  HMMA.16816.F32 R28, R132.reuse, R148, R28 ;  /* 0x00000094841c723c */ /* 0x040ff0000000181c */
[----:B------:R-:W-:Y:S01]  /*4990*/  HMMA.16816.F32 R32, R132, R150, R32 ;  /* 0x000000968420723c */ /* 0x000fe20000001820 */
[----:B------:R-:W4:Y:S06]  /*49a0*/  S2R R134, SR_TID.X ;  /* 0x0000000000867919 */ /* 0x000f2c0000002100 */
[----:B------:R-:W-:Y:S01]  /*49b0*/  LOP3.LUT R135, R213, 0x10, RZ, 0xfc, !PT ;  /* 0x00000010d5877812 */ /* 0x000fe200078efcff */
[C---:B------:R-:W-:Y:S01]  /*49c0*/  HMMA.16816.F32 R36, R152.reuse, R136, R36 ;  /* 0x000000889824723c */ /* 0x040fe20000001824 */
[----:B------:R-:W-:Y:S02]  /*49d0*/  SEL R133, RZ, 0x10, P4 ;  /* 0x00000010ff857807 */ /* 0x000fe40002000000 */
[----:B------:R-:W-:Y:S02]  /*49e0*/  PLOP3.LUT P4, PT, PT, PT, UP1, 0x40, 0x0 ;  /* 0x000000000000781c */ /* 0x000fe40003f8e818 */
[----:B------:R-:W-:Y:S02]  /*49f0*/  ISETP.GE.AND P3, PT, R135, UR15, PT ;  /* 0x0000000f87007c0c */ /* 0x000fe4000bf66270 */
[----:B------:R-:W-:Y:S01]  /*4a00*/  SEL R133, R133, RZ, P1 ;  /* 0x000000ff85857207 */ /* 0x000fe20000800000 */
[C---:B------:R-:W-:Y:S01]  /*4a10*/  HMMA.16816.F32 R40, R152.reuse, R138, R40 ;  /* 0x0000008a9828723c */ /* 0x040fe20000001828 */
[----:B------:R-:W-:Y:S03]  /*4a20*/  SEL R132, RZ, 0x10, P3 ;  /* 0x00000010ff847807 */ /* 0x000fe60001800000 */
[----:B------:R-:W-:Y:S04]  /*4a30*/  LOP3.LUT R135, R213, 0x40, RZ, 0xfc, !PT ;  /* 0x00000040d5877812 */ /* 0x000fe800078efcff */
[C---:B------:R-:W-:Y:S03]  /*4a40*/  HMMA.16816.F32 R44, R152.reuse, R140, R44 ;  /* 0x0000008c982c723c */ /* 0x040fe6000000182c */
[----:B------:R-:W-:Y:S01]  /*4a50*/  ISETP.GE.AND P5, PT, R135, UR15, PT ;  /* 0x0000000f87007c0c */ /* 0x000fe2000bfa6270 */
[----:B----4-:R-:W-:Y:S04]  /*4a60*/  IMAD.SHL.U32 R134, R134, 0x8, RZ ;  /* 0x0000000886867824 */ /* 0x010fe800078e00ff */
[C---:B------:R-:W-:Y:S04]  /*4a70*/  HMMA.16816.F32 R48, R152.reuse, R142, R48 ;  /* 0x0000008e9830723c */ /* 0x040fe80000001830 */
[----:B------:R-:W-:Y:S04]  /*4a80*/  LOP3.LUT R134, R134, 0x78, RZ, 0xc0, !PT ;  /* 0x0000007886867812 */ /* 0x000fe800078ec0ff */
[C---:B------:R-:W-:Y:S03]  /*4a90*/  HMMA.16816.F32 R52, R152.reuse, R144, R52 ;  /* 0x000000909834723c */ /* 0x040fe60000001834 */
[----:B------:R-:W-:Y:S04]  /*4aa0*/  ISETP.GE.AND P0, PT, R134, UR15, PT ;  /* 0x0000000f86007c0c */ /* 0x000fe8000bf06270 */
[----:B------:R-:W-:Y:S01]  /*4ab0*/  SEL R134, RZ, 0x10, P0 ;  /* 0x00000010ff867807 */ /* 0x000fe20000000000 */
[C---:B------:R-:W-:Y:S01]  /*4ac0*/  HMMA.16816.F32 R56, R152.reuse, R146, R56 ;  /* 0x000000929838723c */ /* 0x040fe20000001838 */
[----:B------:R-:W-:Y:S03]  /*4ad0*/  PLOP3.LUT P0, PT, PT, PT, UP1, 0x40, 0x0 ;  /* 0x000000000000781c */ /* 0x000fe60003f0e818 */
[----:B------:R-:W-:Y:S02]  /*4ae0*/  SEL R134, R134, RZ, P2 ;  /* 0x000000ff86867207 */ /* 0x000fe40001000000 */
[----:B------:R-:W-:Y:S02]  /*4af0*/  ISETP.NE.U32.AND P2, PT, R133, RZ, PT ;  /* 0x000000ff8500720c */ /* 0x000fe40003f45070 */
[C---:B------:R-:W-:Y:S04]  /*4b00*/  HMMA.16816.F32 R60, R152.reuse, R148, R60 ;  /* 0x00000094983c723c */ /* 0x040fe8000000183c */
[----:B------:R-:W-:Y:S02]  /*4b10*/  SEL R132, R132, RZ, P0 ;  /* 0x000000ff84847207 */ /* 0x000fe40000000000 */
[----:B------:R-:W-:Y:S02]  /*4b20*/  ISETP.NE.U32.AND P0, PT, R134, RZ, PT ;  /* 0x000000ff8600720c */ /* 0x000fe40003f05070 */
[----:B------:R-:W-:Y:S01]  /*4b30*/  HMMA.16816.F32 R64, R152, R150, R64 ;  /* 0x000000969840723c */ /* 0x000fe20000001840 */
[----:B------:R-:W4:Y:S02]  /*4b40*/  LDL R153, [R1+0x3c] ;  /* 0x00003c0001997983 */ /* 0x000f240000100800 */
[----:B------:R-:W-:Y:S02]  /*4b50*/  ISETP.NE.U32.AND P6, PT, R132, RZ, PT ;  /* 0x000000ff8400720c */ /* 0x000fe40003fc5070 */
[----:B------:R-:W5:Y:S01]  /*4b60*/  LDL R152, [R1+0x8] ;  /* 0x0000080001987983 */ /* 0x000f620000100800 */
[----:B------:R-:W-:Y:S02]  /*4b70*/  SEL R132, RZ, 0x10, P5 ;  /* 0x00000010ff847807 */ /* 0x000fe40002800000 */
[C---:B------:R-:W-:Y:S05]  /*4b80*/  HMMA.16816.F32 R68, R156.reuse, R136, R68 ;  /* 0x000000889c44723c */ /* 0x040fea0000001844 */
[C---:B------:R-:W-:Y:S02]  /*4b90*/  LOP3.LUT R154, R213.reuse, 0x20, RZ, 0xfc, !PT ;  /* 0x00000020d59a7812 */ /* 0x040fe400078efcff */
[----:B------:R-:W-:Y:S01]  /*4ba0*/  LOP3.LUT R155, R213, 0x30, RZ, 0xfc, !PT ;  /* 0x00000030d59b7812 */ /* 0x000fe200078efcff */
[C---:B------:R-:W-:Y:S03]  /*4bb0*/  HMMA.16816.F32 R72, R156.reuse, R138, R72 ;  /* 0x0000008a9c48723c */ /* 0x040fe60000001848 */
[----:B------:R-:W-:Y:S02]  /*4bc0*/  ISETP.GE.AND P3, PT, R154, UR15, PT ;  /* 0x0000000f9a007c0c */ /* 0x000fe4000bf66270 */
[----:B------:R-:W2:Y:S01]  /*4bd0*/  LDL R154, [R1+0x4] ;  /* 0x00000400019a7983 */ /* 0x000ea20000100800 */
[----:B------:R-:W-:Y:S02]  /*4be0*/  ISETP.GE.AND P1, PT, R155, UR15, PT ;  /* 0x0000000f9b007c0c */ /* 0x000fe4000bf26270 */
[C---:B------:R-:W-:Y:S01]  /*4bf0*/  HMMA.16816.F32 R76, R156.reuse, R140, R76 ;  /* 0x0000008c9c4c723c */ /* 0x040fe2000000184c */
[----:B------:R-:W-:Y:S02]  /*4c00*/  SEL R135, RZ, 0x10, P3 ;  /* 0x00000010ff877807 */ /* 0x000fe40001800000 */
[----:B------:R-:W-:Y:S02]  /*4c10*/  PLOP3.LUT P3, PT, PT, PT, UP1, 0x40, 0x0 ;  /* 0x000000000000781c */ /* 0x000fe40003f6e818 */
[----:B------:R-:W-:Y:S02]  /*4c20*/  SEL R135, R135, RZ, P4 ;  /* 0x000000ff87877207 */ /* 0x000fe40002000000 */
[----:B------:R-:W-:Y:S01]  /*4c30*/  SEL R133, RZ, 0x10, P1 ;  /* 0x00000010ff857807 */ /* 0x000fe20000800000 */
[C---:B------:R-:W-:Y:S01]  /*4c40*/  HMMA.16816.F32 R80, R156.reuse, R142, R80 ;  /* 0x0000008e9c50723c */ /* 0x040fe20000001850 */
[----:B------:R-:W-:Y:S02]  /*4c50*/  PLOP3.LUT P1, PT, PT, PT, UP1, 0x40, 0x0 ;  /* 0x000000000000781c */ /* 0x000fe40003f2e818 */
[----:B------:R-:W-:Y:S02]  /*4c60*/  ISETP.NE.U32.AND P5, PT, R135, RZ, PT ;  /* 0x000000ff8700720c */ /* 0x000fe40003fa5070 */
[----:B------:R-:W-:Y:S02]  /*4c70*/  SEL R132, R132, RZ, P1 ;  /* 0x000000ff84847207 */ /* 0x000fe40000800000 */
[----:B------:R-:W-:Y:S01]  /*4c80*/  IADD3 R134, P1, R232, UR6, RZ ;  /* 0x00000006e8867c10 */ /* 0x000fe2000ff3e0ff */
[C---:B------:R-:W-:Y:S04]  /*4c90*/  HMMA.16816.F32 R84, R156.reuse, R144, R84 ;  /* 0x000000909c54723c */ /* 0x040fe80000001854 */
[----:B------:R-:W-:Y:S02]  /*4ca0*/  IADD3.X R135, R230, UR7, RZ, P1, !PT ;  /* 0x00000007e6877c10 */ /* 0x000fe40008ffe4ff */
[----:B------:R-:W-:Y:S02]  /*4cb0*/  SEL R133, R133, RZ, P3 ;  /* 0x000000ff85857207 */ /* 0x000fe40001800000 */
[C---:B------:R-:W-:Y:S03]  /*4cc0*/  HMMA.16816.F32 R88, R156.reuse, R146, R88 ;  /* 0x000000929c58723c */ /* 0x040fe60000001858 */
[----:B------:R-:W-:Y:S01]  /*4cd0*/  ISETP.NE.U32.AND P4, PT, R133, RZ, PT ;  /* 0x000000ff8500720c */ /* 0x000fe20003f85070 */
[----:B------:R-:W-:Y:S01]  /*4ce0*/  IMAD.U32 R133, RZ, RZ, UR14 ;  /* 0x0000000eff857e24 */ /* 0x000fe2000f8e00ff */
[----:B------:R-:W-:Y:S03]  /*4cf0*/  ISETP.NE.U32.AND P3, PT, R132, RZ, PT ;  /* 0x000000ff8400720c */ /* 0x000fe60003f65070 */
[C---:B------:R-:W-:Y:S08]  /*4d00*/  HMMA.16816.F32 R92, R156.reuse, R148, R92 ;  /* 0x000000949c5c723c */ /* 0x040ff0000000185c */
[----:B------:R-:W-:Y:S08]  /*4d10*/  HMMA.16816.F32 R96, R156, R150, R96 ;  /* 0x000000969c60723c */ /* 0x000ff00000001860 */
[C---:B---3--:R-:W-:Y:S07]  /*4d20*/  HMMA.16816.F32 R100, R160.reuse, R136, R100 ;  /* 0x00000088a064723c */ /* 0x048fee0000001864 */
[----:B------:R-:W-:Y:S01]  /*4d30*/  IADD3 R136, P1, R233, UR6, RZ ;  /* 0x00000006e9887c10 */ /* 0x000fe2000ff3e0ff */
[C---:B------:R-:W-:Y:S01]  /*4d40*/  HMMA.16816.F32 R104, R160.reuse, R138, R104 ;  /* 0x0000008aa068723c */ /* 0x040fe20000001868 */
[----:B------:R-:W3:Y:S03]  /*4d50*/  LDL R139, [R1+0x40] ;  /* 0x00004000018b7983 */ /* 0x000ee60000100800 */
[----:B------:R-:W-:Y:S02]  /*4d60*/  IADD3.X R137, R231, UR7, RZ, P1, !PT ;  /* 0x00000007e7897c10 */ /* 0x000fe40008ffe4ff */
[----:B------:R-:W-:Y:S01]  /*4d70*/  IADD3 R132, P1, R238, UR6, RZ ;  /* 0x00000006ee847c10 */ /* 0x000fe2000ff3e0ff */
[----:B------:R-:W-:Y:S01]  /*4d80*/  IMAD.U32 R138, RZ, RZ, UR14 ;  /* 0x0000000eff8a7e24 */ /* 0x000fe2000f8e00ff */
[C---:B------:R-:W-:Y:S01]  /*4d90*/  HMMA.16816.F32 R108, R160.reuse, R140, R108 ;  /* 0x0000008ca06c723c */ /* 0x040fe2000000186c */
[----:B------:R-:W4:Y:S03]  /*4da0*/  LDL R140, [R1+0x2c] ;  /* 0x00002c00018c7983 */ /* 0x000f260000100800 */
[----:B------:R-:W-:Y:S01]  /*4db0*/  IMAD R138, R138, 0x10000, R212 ;  /* 0x000100008a8a7824 */ /* 0x000fe200078e02d4 */
[----:B------:R-:W4:Y:S03]  /*4dc0*/  LDL R141, [R1+0x24] ;  /* 0x00002400018d7983 */ /* 0x000f260000100800 */
[C---:B------:R-:W-:Y:S01]  /*4dd0*/  HMMA.16816.F32 R112, R160.reuse, R142, R112 ;  /* 0x0000008ea070723c */ /* 0x040fe20000001870 */
[----:B------:R-:W4:Y:S04]  /*4de0*/  LDL R143, [R1+0x20] ;  /* 0x00002000018f7983 */ /* 0x000f280000100800 */
[----:B------:R-:W4:Y:S03]  /*4df0*/  LDL R142, [R1+0x18] ;  /* 0x00001800018e7983 */ /* 0x000f260000100800 */
[C---:B------:R-:W-:Y:S01]  /*4e00*/  HMMA.16816.F32 R116, R160.reuse, R144, R116 ;  /* 0x00000090a074723c */ /* 0x040fe20000001874 */
[----:B------:R-:W4:Y:S04]  /*4e10*/  LDL R145, [R1+0x1c] ;  /* 0x00001c0001917983 */ /* 0x000f280000100800 */
[----:B------:R-:W4:Y:S03]  /*4e20*/  LDL R144, [R1+0x14] ;  /* 0x0000140001907983 */ /* 0x000f260000100800 */
[C---:B------:R-:W-:Y:S01]  /*4e30*/  HMMA.16816.F32 R120, R160.reuse, R146, R120 ;  /* 0x00000092a078723c */ /* 0x040fe20000001878 */
[----:B------:R-:W4:Y:S04]  /*4e40*/  LDL R147, [R1+0x30] ;  /* 0x0000300001937983 */ /* 0x000f280000100800 */
[----:B------:R-:W5:Y:S03]  /*4e50*/  LDL R146, [R1] ;  /* 0x0000000001927983 */ /* 0x000f660000100800 */
[C---:B------:R-:W-:Y:S01]  /*4e60*/  HMMA.16816.F32 R124, R160.reuse, R148, R124 ;  /* 0x00000094a07c723c */ /* 0x040fe2000000187c */
[----:B------:R-:W5:Y:S04]  /*4e70*/  LDL R149, [R1+0x34] ;  /* 0x0000340001957983 */ /* 0x000f680000100800 */
[----:B------:R-:W5:Y:S03]  /*4e80*/  LDL R148, [R1+0x10] ;  /* 0x0000100001947983 */ /* 0x000f660000100800 */
[----:B------:R-:W-:Y:S01]  /*4e90*/  HMMA.16816.F32 R128, R160, R150, R128 ;  /* 0x00000096a080723c */ /* 0x000fe20000001880 */
[----:B------:R-:W5:Y:S04]  /*4ea0*/  LDL R151, [R1+0x38] ;  /* 0x0000380001977983 */ /* 0x000f680000100800 */
[----:B------:R-:W5:-:S03]  /*4eb0*/  LDL R150, [R1+0xc] ;  /* 0x00000c0001967983 */ /* 0x000f460000100800 */
[C---:B-1----:R-:W-:Y:S01]  /*4ec0*/  HMMA.16816.F32 R4, R164.reuse, R168, R4 ;  /* 0x000000a8a404723c */ /* 0x042fe20000001804 */
[----:B------:R-:W-:Y:S01]  /*4ed0*/  @!PT LDS RZ, [RZ] ;  /* 0x00000000fffff984 */ /* 0x000fe20000000800 */
[----:B------:R-:W-:Y:S01]  /*4ee0*/  @!PT LDS RZ, [RZ] ;  /* 0x00000000fffff984 */ /* 0x000fe20000000800 */
[----:B------:R-:W-:Y:S01]  /*4ef0*/  @!PT LDS RZ, [RZ] ;  /* 0x00000000fffff984 */ /* 0x000fe20000000800 */
[----:B------:R1:W-:Y:S07]  /*4f00*/  LDGSTS.E.BYPASS.LTC128B.128 [R138], [R134.64], P0 ;  /* 0x00000000868a7fae */ /* 0x0003ee0008101d52 */
[C---:B------:R-:W-:Y:S08]  /*4f10*/  HMMA.16816.F32 R8, R164.reuse, R170, R8 ;  /* 0x000000aaa408723c */ /* 0x040ff00000001808 */
[C---:B------:R-:W-:Y:S08]  /*4f20*/  HMMA.16816.F32 R12, R164.reuse, R172, R12 ;  /* 0x000000aca40c723c */ /* 0x040ff0000000180c */
[C---:B------:R-:W-:Y:S04]  /*4f30*/  HMMA.16816.F32 R16, R164.reuse, R174, R16 ;  /* 0x000000aea410723c */ /* 0x040fe80000001810 */
[----:B-1----:R-:W-:Y:S01]  /*4f40*/  IMAD R135, R133, 0x10000, R211 ;  /* 0x0001000085877824 */ /* 0x002fe200078e02d3 */
[----:B------:R-:W-:Y:S01]  /*4f50*/  IADD3.X R133, R234, UR7, RZ, P1, !PT ;  /* 0x00000007ea857c10 */ /* 0x000fe20008ffe4ff */
[----:B------:R-:W-:Y:S01]  /*4f60*/  IMAD.U32 R138, RZ, RZ, UR14 ;  /* 0x0000000eff8a7e24 */ /* 0x000fe2000f8e00ff */
[----:B------:R-:W-:Y:S01]  /*4f70*/  IADD3 R134, P1, R239, UR6, RZ ;  /* 0x00000006ef867c10 */ /* 0x000fe2000ff3e0ff */
[C---:B------:R-:W-:Y:S01]  /*4f80*/  HMMA.16816.F32 R20, R164.reuse, R176, R20 ;  /* 0x000000b0a414723c */ /* 0x040fe20000001814 */
[----:B------:R1:W-:Y:S03]  /*4f90*/  LDGSTS.E.BYPASS.LTC128B.128 [R135], [R136.64], P0 ;  /* 0x0000000088877fae */ /* 0x0003e60008101d52 */
[----:B------:R-:W-:Y:S04]  /*4fa0*/  IMAD R138, R138, 0x10000, R210 ;  /* 0x000100008a8a7824 */ /* 0x000fe800078e02d2 */
[C---:B------:R-:W-:Y:S01]  /*4fb0*/  HMMA.16816.F32 R24, R164.reuse, R178, R24 ;  /* 0x000000b2a418723c */ /* 0x040fe20000001818 */
[----:B------:R1:W-:Y:S07]  /*4fc0*/  LDGSTS.E.BYPASS.LTC128B.128 [R138], [R132.64], P0 ;  /* 0x00000000848a7fae */ /* 0x0003ee0008101d52 */
[C---:B------:R-:W-:Y:S08]  /*4fd0*/  HMMA.16816.F32 R28, R164.reuse, R180, R28 ;  /* 0x000000b4a41c723c */ /* 0x040ff0000000181c */
[----:B------:R-:W-:Y:S01]  /*4fe0*/  HMMA.16816.F32 R32, R164, R182, R32 ;  /* 0x000000b6a420723c */ /* 0x000fe20000001820 */
[----:B-1----:R-:W-:Y:S03]  /*4ff0*/  IMAD.U32 R137, RZ, RZ, UR14 ;  /* 0x0000000eff897e24 */ /* 0x002fe6000f8e00ff */
[----:B------:R-:W-:Y:S02]  /*5000*/  IADD3.X R135, R235, UR7, RZ, P1, !PT ;  /* 0x00000007eb877c10 */ /* 0x000fe40008ffe4ff */
[----:B------:R-:W-:Y:S02]  /*5010*/  IADD3 R136, P1, R240, UR6, RZ ;  /* 0x00000006f0887c10 */ /* 0x000fe4000ff3e0ff */
[C---:B------:R-:W-:Y:S01]  /*5020*/  HMMA.16816.F32 R36, R184.reuse, R168, R36 ;  /* 0x000000a8b824723c */ /* 0x040fe20000001824 */
[----:B------:R-:W-:Y:S04]  /*5030*/  IMAD.U32 R138, RZ, RZ, UR14 ;  /* 0x0000000eff8a7e24 */ /* 0x000fe8000f8e00ff */
[----:B------:R-:W-:Y:S01]  /*5040*/  IMAD R133, R137, 0x10000, R209 ;  /* 0x0001000089857824 */ /* 0x000fe200078e02d1 */
[----:B------:R-:W-:Y:S01]  /*5050*/  IADD3.X R137, R236, UR7, RZ, P1, !PT ;  /* 0x00000007ec897c10 */ /* 0x000fe20008ffe4ff */
[----:B------:R-:W-:Y:S01]  /*5060*/  IMAD R138, R138, 0x10000, R208 ;  /* 0x000100008a8a7824 */ /* 0x000fe200078e02d0 */
[----:B------:R-:W-:Y:S01]  /*5070*/  IADD3 R132, P1, R241, UR6, RZ ;  /* 0x00000006f1847c10 */ /* 0x000fe2000ff3e0ff */
[C---:B------:R-:W-:Y:S01]  /*5080*/  HMMA.16816.F32 R40, R184.reuse, R170, R40 ;  /* 0x000000aab828723c */ /* 0x040fe20000001828 */
[----:B------:R1:W-:Y:S07]  /*5090*/  LDGSTS.E.BYPASS.LTC128B.128 [R133], [R134.64], P0 ;  /* 0x0000000086857fae */ /* 0x0003ee0008101d52 */
[C---:B------:R-:W-:Y:S01]  /*50a0*/  HMMA.16816.F32 R44, R184.reuse, R172, R44 ;  /* 0x000000acb82c723c */ /* 0x040fe2000000182c */
[----:B------:R1:W-:Y:S07]  /*50b0*/  LDGSTS.E.BYPASS.LTC128B.128 [R138], [R136.64], P0 ;  /* 0x00000000888a7fae */ /* 0x0003ee0008101d52 */
[C---:B------:R-:W-:Y:S08]  /*50c0*/  HMMA.16816.F32 R48, R184.reuse, R174, R48 ;  /* 0x000000aeb830723c */ /* 0x040ff00000001830 */
[C---:B------:R-:W-:Y:S01]  /*50d0*/  HMMA.16816.F32 R52, R184.reuse, R176, R52 ;  /* 0x000000b0b834723c */ /* 0x040fe20000001834 */
[----:B-1----:R-:W-:Y:S03]  /*50e0*/  IMAD.U32 R135, RZ, RZ, UR14 ;  /* 0x0000000eff877e24 */ /* 0x002fe6000f8e00ff */
[----:B------:R-:W-:Y:S02]  /*50f0*/  IADD3.X R133, R237, UR7, RZ, P1, !PT ;  /* 0x00000007ed857c10 */ /* 0x000fe40008ffe4ff */
[----:B------:R-:W-:Y:S02]  /*5100*/  IADD3 R134, P1, R246, UR6, RZ ;  /* 0x00000006f6867c10 */ /* 0x000fe4000ff3e0ff */
[C---:B------:R-:W-:Y:S04]  /*5110*/  HMMA.16816.F32 R56, R184.reuse, R178, R56 ;  /* 0x000000b2b838723c */ /* 0x040fe80000001838 */
[----:B------:R-:W-:Y:S01]  /*5120*/  IMAD R137, R135, 0x10000, R207 ;  /* 0x0001000087897824 */ /* 0x000fe200078e02cf */
[----:B------:R-:W-:Y:S01]  /*5130*/  IADD3.X R135, R242, UR7, RZ, P1, !PT ;  /* 0x00000007f2877c10 */ /* 0x000fe20008ffe4ff */
[----:B------:R-:W-:Y:S01]  /*5140*/  IMAD.U32 R138, RZ, RZ, UR14 ;  /* 0x0000000eff8a7e24 */ /* 0x000fe2000f8e00ff */
[----:B------:R-:W-:Y:S01]  /*5150*/  IADD3 R136, P1, R247, UR6, RZ ;  /* 0x00000006f7887c10 */ /* 0x000fe2000ff3e0ff */
[C---:B------:R-:W-:Y:S01]  /*5160*/  HMMA.16816.F32 R60, R184.reuse, R180, R60 ;  /* 0x000000b4b83c723c */ /* 0x040fe2000000183c */
[----:B------:R1:W-:Y:S03]  /*5170*/  LDGSTS.E.BYPASS.LTC128B.128 [R137], [R132.64], P0 ;  /* 0x0000000084897fae */ /* 0x0003e60008101d52 */
[----:B------:R-:W-:Y:S04]  /*5180*/  IMAD R138, R138, 0x10000, R206 ;  /* 0x000100008a8a7824 */ /* 0x000fe800078e02ce */
[----:B------:R-:W-:Y:S01]  /*5190*/  HMMA.16816.F32 R64, R184, R182, R64 ;  /* 0x000000b6b840723c */ /* 0x000fe20000001840 */
        /* <DEDUP_REMOVED lines=12> */
[----:B------:R1:W-:Y:S07]  /*5260*/  LDGSTS.E.BYPASS.LTC128B.128 [R138], [R136.64], P0 ;  /* 0x00000000888a7fae */ /* 0x0003ee0008101d52 */
[C---:B------:R-:W-:Y:S08]  /*5270*/  HMMA.16816.F32 R84, R188.reuse, R176, R84 ;  /* 0x000000b0bc54723c */ /* 0x040ff00000001854 */
[C---:B------:R-:W-:Y:S08]  /*5280*/  HMMA.16816.F32 R88, R188.reuse, R178, R88 ;  /* 0x000000b2bc58723c */ /* 0x040ff00000001858 */
[C---:B------:R-:W-:Y:S01]  /*5290*/  HMMA.16816.F32 R92, R188.reuse, R180, R92 ;  /* 0x000000b4bc5c723c */ /* 0x040fe2000000185c */
[----:B-1----:R-:W-:Y:S07]  /*52a0*/  IMAD.U32 R137, RZ, RZ, UR14 ;  /* 0x0000000eff897e24 */ /* 0x002fee000f8e00ff */
[----:B------:R-:W-:Y:S08]  /*52b0*/  HMMA.16816.F32 R96, R188, R182, R96 ;  /* 0x000000b6bc60723c */ /* 0x000ff00000001860 */
[C---:B--2---:R-:W-:Y:S08]  /*52c0*/  HMMA.16816.F32 R100, R192.reuse, R168, R100 ;  /* 0x000000a8c064723c */ /* 0x044ff00000001864 */
[C---:B------:R-:W-:Y:S08]  /*52d0*/  HMMA.16816.F32 R104, R192.reuse, R170, R104 ;  /* 0x000000aac068723c */ /* 0x040ff00000001868 */
[C---:B------:R-:W-:Y:S08]  /*52e0*/  HMMA.16816.F32 R108, R192.reuse, R172, R108 ;  /* 0x000000acc06c723c */ /* 0x040ff0000000186c */
[C---:B------:R-:W-:Y:S08]  /*52f0*/  HMMA.16816.F32 R112, R192.reuse, R174, R112 ;  /* 0x000000aec070723c */ /* 0x040ff00000001870 */
[C---:B------:R-:W-:Y:S08]  /*5300*/  HMMA.16816.F32 R116, R192.reuse, R176, R116 ;  /* 0x000000b0c074723c */ /* 0x040ff00000001874 */
[C---:B------:R-:W-:Y:S08]  /*5310*/  HMMA.16816.F32 R120, R192.reuse, R178, R120 ;  /* 0x000000b2c078723c */ /* 0x040ff00000001878 */
[C---:B------:R-:W-:Y:S04]  /*5320*/  HMMA.16816.F32 R124, R192.reuse, R180, R124 ;  /* 0x000000b4c07c723c */ /* 0x040fe8000000187c */
[----:B---3--:R-:W-:Y:S01]  /*5330*/  IMAD R138, R135, 0x10000, R139 ;  /* 0x00010000878a7824 */ /* 0x008fe200078e028b */
[----:B------:R-:W-:Y:S01]  /*5340*/  IADD3.X R135, R245, UR7, RZ, P1, !PT ;  /* 0x00000007f5877c10 */ /* 0x000fe20008ffe4ff */
[----:B------:R-:W2:Y:S01]  /*5350*/  LDL R139, [R1+0x28] ;  /* 0x00002800018b7983 */ /* 0x000ea20000100800 */
[----:B------:R-:W-:Y:S01]  /*5360*/  IADD3 R136, P1, R154, UR6, RZ ;  /* 0x000000069a887c10 */ /* 0x000fe2000ff3e0ff */
[----:B------:R-:W-:Y:S02]  /*5370*/  HMMA.16816.F32 R128, R192, R182, R128 ;  /* 0x000000b6c080723c */ /* 0x000fe40000001880 */
[----:B------:R4:W-:Y:S02]  /*5380*/  LDGSTS.E.BYPASS.LTC128B.128 [R138], [R132.64], P0 ;  /* 0x00000000848a7fae */ /* 0x0009e40008101d52 */
[----:B----4-:R-:W-:Y:S01]  /*5390*/  IMAD R138, R137, 0x10000, R153 ;  /* 0x00010000898a7824 */ /* 0x010fe200078e0299 */
[----:B------:R-:W-:Y:S01]  /*53a0*/  IADD3.X R137, R250, UR7, RZ, P1, !PT ;  /* 0x00000007fa897c10 */ /* 0x000fe20008ffe4ff */
[----:B------:R-:W-:Y:S01]  /*53b0*/  IMAD.U32 R133, RZ, RZ, UR14 ;  /* 0x0000000eff857e24 */ /* 0x000fe2000f8e00ff */
[----:B-----5:R-:W-:Y:S03]  /*53c0*/  IADD3 R132, P1, R152, UR6, RZ ;  /* 0x0000000698847c10 */ /* 0x020fe6000ff3e0ff */
[----:B------:R1:W-:Y:S02]  /*53d0*/  LDGSTS.E.BYPASS.LTC128B.128 [R138], [R134.64], P0 ;  /* 0x00000000868a7fae */ /* 0x0003e40008101d52 */
[----:B-1----:R-:W-:Y:S01]  /*53e0*/  IMAD R138, R133, 0x10000, R151 ;  /* 0x00010000858a7824 */ /* 0x002fe200078e0297 */
[----:B------:R-:W-:Y:S01]  /*53f0*/  IADD3.X R133, R251, UR7, RZ, P1, !PT ;  /* 0x00000007fb857c10 */ /* 0x000fe20008ffe4ff */
[----:B------:R-:W-:Y:S01]  /*5400*/  IMAD.U32 R135, RZ, RZ, UR14 ;  /* 0x0000000eff877e24 */ /* 0x000fe2000f8e00ff */
[----:B------:R-:W-:Y:S03]  /*5410*/  IADD3 R134, P1, R150, UR6, RZ ;  /* 0x0000000696867c10 */ /* 0x000fe6000ff3e0ff */
        /* <DEDUP_REMOVED lines=10> */
[----:B------:R1:W-:Y:S01]  /*54c0*/  LDGSTS.E.BYPASS.LTC128B.128 [R133], [R134.64], P0 ;  /* 0x0000000086857fae */ /* 0x0003e20008101d52 */
[C---:B------:R-:W-:Y:S02]  /*54d0*/  IMAD R140, R138.reuse, 0x10000, R140 ;  /* 0x000100008a8c7824 */ /* 0x040fe400078e028c */
[----:B------:R-:W-:Y:S01]  /*54e0*/  IMAD R138, R138, 0x10000, R141 ;  /* 0x000100008a8a7824 */ /* 0x000fe200078e028d */
[----:B------:R-:W-:Y:S04]  /*54f0*/  LOP3.LUT R141, R213, 0x60, RZ, 0xfc, !PT ;  /* 0x00000060d58d7812 */ /* 0x000fe800078efcff */
[----:B------:R3:W-:Y:S01]  /*5500*/  LDGSTS.E.BYPASS.LTC128B.128 [R140], [R136.64], P0 ;  /* 0x00000000888c7fae */ /* 0x0007e20008101d52 */
[----:B-1----:R-:W-:Y:S01]  /*5510*/  IMAD.U32 R135, RZ, RZ, UR14 ;  /* 0x0000000eff877e24 */ /* 0x002fe2000f8e00ff */
[----:B------:R-:W-:Y:S02]  /*5520*/  IADD3.X R133, R144, UR7, RZ, P1, !PT ;  /* 0x0000000790857c10 */ /* 0x000fe40008ffe4ff */
[----:B------:R-:W-:Y:S01]  /*5530*/  IADD3 R134, P1, R143, UR6, RZ ;  /* 0x000000068f867c10 */ /* 0x000fe2000ff3e0ff */
[----:B------:R-:W-:Y:S01]  /*5540*/  UIADD3 UR6, UP0, UR6, 0x100, URZ ;  /* 0x0000010006067890 */ /* 0x000fe2000ff1e03f */
[----:B---3--:R-:W-:Y:S01]  /*5550*/  IADD3 R140, R207, UR20, RZ ;  /* 0x00000014cf8c7c10 */ /* 0x008fe2000fffe0ff */
[----:B--2---:R-:W-:Y:S01]  /*5560*/  IMAD R139, R135, 0x10000, R139 ;  /* 0x00010000878b7824 */ /* 0x004fe200078e028b */
[----:B------:R-:W-:Y:S01]  /*5570*/  IADD3.X R135, R142, UR7, RZ, P1, !PT ;  /* 0x000000078e877c10 */ /* 0x000fe20008ffe4ff */
[----:B------:R-:W-:Y:S01]  /*5580*/  UIADD3.X UR7, URZ, UR7, URZ, UP0, !UPT ;  /* 0x000000073f077290 */ /* 0x000fe200087fe43f */
[----:B------:R-:W-:Y:S02]  /*5590*/  LOP3.LUT R142, R213, 0x50, RZ, 0xfc, !PT ;  /* 0x00000050d58e7812 */ /* 0x000fe400078efcff */
[----:B------:R1:W-:Y:S08]  /*55a0*/  LDGSTS.E.BYPASS.LTC128B.128 [R139], [R132.64], P0 ;  /* 0x00000000848b7fae */ /* 0x0003f00008101d52 */
[----:B------:R2:W-:Y:S01]  /*55b0*/  LDGSTS.E.BYPASS.LTC128B.128 [R138], [R134.64], P0 ;  /* 0x00000000868a7fae */ /* 0x0005e20008101d52 */
[----:B------:R-:W-:Y:S07]  /*55c0*/  ISETP.GE.AND P0, PT, R142, UR15, PT ;  /* 0x0000000f8e007c0c */ /* 0x000fee000bf06270 */
[----:B------:R-:W0:Y:S01]  /*55d0*/  LDGDEPBAR ;  /* 0x00000000000079af */ /* 0x000e220000000000 */
[----:B-1----:R-:W-:Y:S02]  /*55e0*/  IADD3 R132, P1, R214, UR8, RZ ;  /* 0x00000008d6847c10 */ /* 0x002fe4000ff3e0ff */
[----:B------:R-:W-:Y:S02]  /*55f0*/  IADD3 R139, R206, UR20, RZ ;  /* 0x00000014ce8b7c10 */ /* 0x000fe4000fffe0ff */
[----:B------:R-:W-:Y:S02]  /*5600*/  IADD3.X R133, R215, UR11, RZ, P1, !PT ;  /* 0x0000000bd7857c10 */ /* 0x000fe40008ffe4ff */
[----:B------:R-:W-:Y:S02]  /*5610*/  ISETP.GE.AND P1, PT, R141, UR15, PT ;  /* 0x0000000f8d007c0c */ /* 0x000fe4000bf26270 */
[----:B--2---:R-:W-:Y:S02]  /*5620*/  IADD3 R134, R212, UR20, RZ ;  /* 0x00000014d4867c10 */ /* 0x004fe4000fffe0ff */
[----:B------:R-:W-:Y:S02]  /*5630*/  LOP3.LUT R141, R213, 0x70, RZ, 0xfc, !PT ;  /* 0x00000070d58d7812 */ /* 0x000fe400078efcff */
[----:B------:R-:W-:Y:S01]  /*5640*/  IADD3 R138, R209, UR20, RZ ;  /* 0x00000014d18a7c10 */ /* 0x000fe2000fffe0ff */
[----:B------:R1:W-:Y:S01]  /*5650*/  LDGSTS.E.BYPASS.LTC128B.128 [R134], [R132.64], P2 ;  /* 0x0000000084867fae */ /* 0x0003e20009101d52 */
[----:B------:R-:W-:Y:S02]  /*5660*/  PLOP3.LUT P2, PT, PT, PT, UP1, 0x40, 0x0 ;  /* 0x000000000000781c */ /* 0x000fe40003f4e818 */
[----:B------:R-:W-:Y:S02]  /*5670*/  SEL R135, RZ, 0x10, P0 ;  /* 0x00000010ff877807 */ /* 0x000fe40000000000 */
[----:B------:R-:W-:Y:S02]  /*5680*/  PLOP3.LUT P0, PT, PT, PT, UP1, 0x40, 0x0 ;  /* 0x000000000000781c */ /* 0x000fe40003f0e818 */
[----:B-1----:R-:W-:Y:S02]  /*5690*/  SEL R134, RZ, 0x10, P1 ;  /* 0x00000010ff867807 */ /* 0x002fe40000800000 */
[----:B------:R-:W-:Y:S02]  /*56a0*/  IADD3 R132, P1, R216, UR8, RZ ;  /* 0x00000008d8847c10 */ /* 0x000fe4000ff3e0ff */
[----:B------:R-:W-:Y:S02]  /*56b0*/  SEL R133, R135, RZ, P0 ;  /* 0x000000ff87857207 */ /* 0x000fe40000000000 */
[----:B------:R-:W-:Y:S02]  /*56c0*/  SEL R134, R134, RZ, P2 ;  /* 0x000000ff86867207 */ /* 0x000fe40001000000 */
[----:B------:R-:W-:Y:S02]  /*56d0*/  ISETP.NE.U32.AND P2, PT, R133, RZ, PT ;  /* 0x000000ff8500720c */ /* 0x000fe40003f45070 */
[----:B------:R-:W-:Y:S02]  /*56e0*/  IADD3.X R133, R217, UR11, RZ, P1, !PT ;  /* 0x0000000bd9857c10 */ /* 0x000fe40008ffe4ff */
[----:B------:R-:W-:Y:S02]  /*56f0*/  ISETP.NE.U32.AND P1, PT, R134, RZ, PT ;  /* 0x000000ff8600720c */ /* 0x000fe40003f25070 */
[----:B------:R-:W-:Y:S02]  /*5700*/  IADD3 R134, R211, UR20, RZ ;  /* 0x00000014d3867c10 */ /* 0x000fe4000fffe0ff */
[----:B------:R-:W-:Y:S01]  /*5710*/  ISETP.GE.AND P0, PT, R141, UR15, PT ;  /* 0x0000000f8d007c0c */ /* 0x000fe2000bf06270 */
[----:B------:R-:W-:Y:S02]  /*5720*/  UIADD3 UR15, UR15, -0x80, URZ ;  /* 0xffffff800f0f7890 */ /* 0x000fe4000fffe03f */
[----:B------:R1:W-:Y:S01]  /*5730*/  LDGSTS.E.BYPASS.LTC128B.128 [R134], [R132.64], P6 ;  /* 0x0000000084867fae */ /* 0x0003e2000b101d52 */
[----:B------:R-:W-:Y:S02]  /*5740*/  SEL R135, RZ, 0x10, P0 ;  /* 0x00000010ff877807 */ /* 0x000fe40000000000 */
[----:B------:R-:W-:Y:S04]  /*5750*/  PLOP3.LUT P0, PT, PT, PT, UP1, 0x40, 0x0 ;  /* 0x000000000000781c */ /* 0x000fe80003f0e818 */
[----:B------:R-:W-:Y:S02]  /*5760*/  SEL R135, R135, RZ, P0 ;  /* 0x000000ff87877207 */ /* 0x000fe40000000000 */
[----:B------:R-:W-:Y:S04]  /*5770*/  IADD3 R136, P0, R218, UR8, RZ ;  /* 0x00000008da887c10 */ /* 0x000fe8000ff1e0ff */
[----:B------:R-:W-:Y:S02]  /*5780*/  IADD3.X R137, R219, UR11, RZ, P0, !PT ;  /* 0x0000000bdb897c10 */ /* 0x000fe400087fe4ff */
[----:B------:R-:W-:Y:S02]  /*5790*/  ISETP.NE.U32.AND P0, PT, R135, RZ, PT ;  /* 0x000000ff8700720c */ /* 0x000fe40003f05070 */
[----:B-1----:R-:W-:Y:S02]  /*57a0*/  IADD3 R133, R210, UR20, RZ ;  /* 0x00000014d2857c10 */ /* 0x002fe4000fffe0ff */
[----:B------:R-:W-:Y:S03]  /*57b0*/  IADD3 R134, P6, R220, UR8, RZ ;  /* 0x00000008dc867c10 */ /* 0x000fe6000ffde0ff */
[----:B------:R1:W-:Y:S01]  /*57c0*/  LDGSTS.E.BYPASS.LTC128B.128 [R133], [R136.64], P5 ;  /* 0x0000000088857fae */ /* 0x0003e2000a901d52 */
[----:B------:R-:W-:Y:S02]  /*57d0*/  IADD3.X R135, R221, UR11, RZ, P6, !PT ;  /* 0x0000000bdd877c10 */ /* 0x000fe4000b7fe4ff */
[----:B------:R-:W-:Y:S05]  /*57e0*/  IADD3 R132, P6, R222, UR8, RZ ;  /* 0x00000008de847c10 */ /* 0x000fea000ffde0ff */
[----:B------:R2:W-:Y:S01]  /*57f0*/  LDGSTS.E.BYPASS.LTC128B.128 [R138], [R134.64], P4 ;  /* 0x00000000868a7fae */ /* 0x0005e2000a101d52 */
[----:B-1----:R-:W-:Y:S02]  /*5800*/  IADD3.X R133, R223, UR11, RZ, P6, !PT ;  /* 0x0000000bdf857c10 */ /* 0x002fe4000b7fe4ff */
[----:B------:R-:W-:Y:S02]  /*5810*/  IADD3 R137, R208, UR20, RZ ;  /* 0x00000014d0897c10 */ /* 0x000fe4000fffe0ff */
[----:B------:R-:W-:Y:S03]  /*5820*/  IADD3 R136, P5, R224, UR8, RZ ;  /* 0x00000008e0887c10 */ /* 0x000fe6000ffbe0ff */
[----:B------:R1:W-:Y:S01]  /*5830*/  LDGSTS.E.BYPASS.LTC128B.128 [R137], [R132.64], P3 ;  /* 0x0000000084897fae */ /* 0x0003e20009901d52 */
[----:B--2---:R-:W-:Y:S02]  /*5840*/  IADD3 R134, P4, R226, UR8, RZ ;  /* 0x00000008e2867c10 */ /* 0x004fe4000ff9e0ff */
[----:B------:R-:W-:Y:S02]  /*5850*/  IADD3 R138, R205, UR20, RZ ;  /* 0x00000014cd8a7c10 */ /* 0x000fe4000fffe0ff */
[----:B------:R-:W-:Y:S02]  /*5860*/  IADD3.X R135, R227, UR11, RZ, P4, !PT ;  /* 0x0000000be3877c10 */ /* 0x000fe4000a7fe4ff */
[----:B-1----:R-:W-:Y:S02]  /*5870*/  IADD3.X R137, R225, UR11, RZ, P5, !PT ;  /* 0x0000000be1897c10 */ /* 0x002fe4000affe4ff */
[----:B------:R-:W-:Y:S01]  /*5880*/  IADD3 R132, P3, R228, UR8, RZ ;  /* 0x00000008e4847c10 */ /* 0x000fe2000ff7e0ff */
[----:B------:R-:W-:Y:S02]  /*5890*/  UIADD3 UR8, UP1, UR8, UR10, URZ ;  /* 0x0000000a08087290 */ /* 0x000fe4000ff3e03f */
[----:B------:R1:W-:Y:S01]  /*58a0*/  LDGSTS.E.BYPASS.LTC128B.128 [R140], [R136.64], P2 ;  /* 0x00000000888c7fae */ /* 0x0003e20009101d52 */
[----:B------:R-:W-:Y:S01]  /*58b0*/  IADD3.X R133, R229, UR11, RZ, P3, !PT ;  /* 0x0000000be5857c10 */ /* 0x000fe20009ffe4ff */
[----:B------:R-:W-:Y:S06]  /*58c0*/  UIADD3.X UR11, UR11, UR9, URZ, UP1, !UPT ;  /* 0x000000090b0b7290 */ /* 0x000fec0008ffe43f */
[----:B------:R2:W-:Y:S08]  /*58d0*/  LDGSTS.E.BYPASS.LTC128B.128 [R139], [R134.64], P1 ;  /* 0x00000000868b7fae */ /* 0x0005f00008901d52 */
[----:B------:R2:W-:Y:S01]  /*58e0*/  LDGSTS.E.BYPASS.LTC128B.128 [R138], [R132.64], P0 ;  /* 0x00000000848a7fae */ /* 0x0005e20008101d52 */
[----:B------:R-:W-:Y:S07]  /*58f0*/  PLOP3.LUT P0, PT, PT, PT, UP2, 0x80, 0x0 ;  /* 0x000000000000781c */ /* 0x000fee0003f0f028 */
[----:B------:R-:W0:Y:S01]  /*5900*/  LDGDEPBAR ;  /* 0x00000000000079af */ /* 0x000e220000000000 */
[----:B------:R-:W-:Y:S07]  /*5910*/  DEPBAR.LE SB0, 0x2 ;  /* 0x000080800000791a */ /* 0x000fee0000000000 */
[----:B------:R-:W-:Y:S08]  /*5920*/  BAR.SYNC.DEFER_BLOCKING 0x0 ;  /* 0x0000000000007b1d */ /* 0x000ff00000010000 */
[----:B--2---:R2:W3:Y:S08]  /*5930*/  LDSM.16.M88.4 R132, [R204+UR4] ;  /* 0x00000004cc84783b */ /* 0x0044f00008000200 */
[----:B------:R2:W3:Y:S08]  /*5940*/  LDSM.16.M88.4 R152, [R204+UR4+0x4000] ;  /* 0x00400004cc98783b */ /* 0x0004f00008000200 */
[----:B------:R2:W3:Y:S08]  /*5950*/  LDSM.16.M88.4 R156, [R204+UR4+0x8000] ;  /* 0x00800004cc9c783b */ /* 0x0004f00008000200 */
[----:B------:R2:W3:Y:S08]  /*5960*/  LDSM.16.M88.4 R160, [R204+UR4+0xc000] ;  /* 0x00c00004cca0783b */ /* 0x0004f00008000200 */
[----:B-1----:R2:W3:Y:S08]  /*5970*/  LDSM.16.MT88.4 R136, [R196+UR5] ;  /* 0x00000005c488783b */ /* 0x0024f00008004200 */
[----:B------:R2:W3:Y:S08]  /*5980*/  LDSM.16.MT88.4 R140, [R3+UR5] ;  /* 0x00000005038c783b */ /* 0x0004f00008004200 */
[----:B------:R2:W3:Y:S08]  /*5990*/  LDSM.16.MT88.4 R144, [R2+UR5] ;  /* 0x000000050290783b */ /* 0x0004f00008004200 */
[----:B------:R2:W3:Y:S01]  /*59a0*/  LDSM.16.MT88.4 R148, [R0+UR5] ;  /* 0x000000050094783b */ /* 0x0004e20008004200 */
[----:B------:R-:W-:-:S05]  /*59b0*/  @!P0 BRA `(.L_x_1) ;  /* 0xffffdee000008947 */ /* 0x000fca000383ffff */
[----:B------:R-:W-:Y:S02]  /*59c0*/  F2FP.PACK_AB R9, R9, R8 ;  /* 0x000000080909723e */ /* 0x000fe400000000ff */
[----:B------:R-:W-:-:S02]  /*59d0*/  F2FP.PACK_AB R8, R7, R6 ;  /* 0x000000060708723e */ /* 0x000fc400000000ff */
[----:B------:R-:W-:Y:S02]  /*59e0*/  F2FP.PACK_AB R130, R131, R130 ;  /* 0x000000828382723e */ /* 0x000fe400000000ff */
[----:B------:R-:W-:Y:S02]  /*59f0*/  F2FP.PACK_AB R128, R129, R128 ;  /* 0x000000808180723e */ /* 0x000fe400000000ff */
[----:B------:R-:W-:Y:S02]  /*5a00*/  F2FP.PACK_AB R126, R127, R126 ;  /* 0x0000007e7f7e723e */ /* 0x000fe400000000ff */
[----:B------:R-:W-:Y:S02]  /*5a10*/  F2FP.PACK_AB R124, R125, R124 ;  /* 0x0000007c7d7c723e */ /* 0x000fe400000000ff */
        /* <DEDUP_REMOVED lines=58> */
.L_x_0:
[----:B-12---:R-:W1:Y:S01]  /*5dc0*/  S2R R2, SR_TID.X ;  /* 0x0000000000027919 */ /* 0x006e620000002100 */
[----:B------:R-:W-:-:S04]  /*5dd0*/  DEPBAR.LE SB0, 0x0 ;  /* 0x000080000000791a */ /* 0x000fc80000000000 */
[----:B------:R-:W2:Y:S04]  /*5de0*/  S2R R3, SR_TID.X ;  /* 0x0000000000037919 */ /* 0x000ea80000002100 */
[----:B------:R-:W5:Y:S04]  /*5df0*/  S2R R4, SR_TID.X ;  /* 0x0000000000047919 */ /* 0x000f680000002100 */
[----:B------:R-:W4:Y:S04]  /*5e00*/  S2R R6, SR_TID.X ;  /* 0x0000000000067919 */ /* 0x000f280000002100 */
[----:B---3--:R-:W3:Y:S04]  /*5e10*/  LDL.LU R21, [R1+0x60] ;  /* 0x0000600001157983 */ /* 0x008ee80000300800 */
[----:B------:R-:W3:Y:S01]  /*5e20*/  LDL.LU R57, [R1+0x54] ;  /* 0x0000540001397983 */ /* 0x000ee20000300800 */
[----:B-1----:R-:W-:-:S02]  /*5e30*/  SHF.L.U32 R0, R2, 0x1, RZ ;  /* 0x0000000102007819 */ /* 0x002fc400000006ff */
[----:B------:R-:W-:Y:S02]  /*5e40*/  SHF.R.U32.HI R5, RZ, 0x4, R2 ;  /* 0x00000004ff057819 */ /* 0x000fe40000011602 */
[----:B------:R-:W-:Y:S02]  /*5e50*/  LOP3.LUT R0, R0, 0x6, RZ, 0xc0, !PT ;  /* 0x0000000600007812 */ /* 0x000fe400078ec0ff */
[----:B--2---:R-:W-:Y:S02]  /*5e60*/  SHF.R.U32.HI R3, RZ, 0x5, R3 ;  /* 0x00000005ff037819 */ /* 0x004fe40000011603 */
[----:B-----5:R-:W-:Y:S02]  /*5e70*/  SHF.R.U32.HI R4, RZ, 0x2, R4 ;  /* 0x00000002ff047819 */ /* 0x020fe40000011604 */
[----:B------:R-:W-:Y:S02]  /*5e80*/  SGXT.U32 R3, R3, 0x1 ;  /* 0x000000010303781a */ /* 0x000fe40000000000 */
[----:B------:R-:W-:-:S02]  /*5e90*/  LOP3.LUT R4, R4, 0x37, RZ, 0xc0, !PT ;  /* 0x0000003704047812 */ /* 0x000fc400078ec0ff */
[----:B------:R-:W-:Y:S02]  /*5ea0*/  LEA R0, R3, R0, 0x3 ;  /* 0x0000000003007211 */ /* 0x000fe400078e18ff */
[----:B------:R-:W-:Y:S02]  /*5eb0*/  SHF.R.U32.HI R3, RZ, 0x5, R2 ;  /* 0x00000005ff037819 */ /* 0x000fe40000011602 */
[----:B------:R-:W-:Y:S01]  /*5ec0*/  SGXT.U32 R2, R5, 0x1 ;  /* 0x000000010502781a */ /* 0x000fe20000000000 */
[----:B------:R-:W-:Y:S01]  /*5ed0*/  IMAD R0, R4, 0x88, R0 ;  /* 0x0000008804007824 */ /* 0x000fe200078e0200 */
[----:B------:R-:W-:Y:S02]  /*5ee0*/  SHF.L.U32 R3, R3, 0x1, RZ ;  /* 0x0000000103037819 */ /* 0x000fe400000006ff */
[----:B----4-:R-:W-:Y:S02]  /*5ef0*/  SHF.L.U32 R6, R6, 0x3, RZ ;  /* 0x0000000306067819 */ /* 0x010fe400000006ff */
[----:B------:R-:W-:Y:S01]  /*5f00*/  SHF.L.U32 R0, R0, 0x1, RZ ;  /* 0x0000000100007819 */ /* 0x000fe200000006ff */
[----:B------:R-:W-:Y:S01]  /*5f10*/  BAR.SYNC.DEFER_BLOCKING 0x0 ;  /* 0x0000000000007b1d */ /* 0x000fe20000010000 */
[----:B------:R-:W-:-:S02]  /*5f20*/  LOP3.LUT R2, R2, 0xe, R3, 0xf8, !PT ;  /* 0x0000000e02027812 */ /* 0x000fc400078ef803 */
[----:B------:R-:W-:-:S03]  /*5f30*/  LOP3.LUT R6, R6, 0x78, RZ, 0xc0, !PT ;  /* 0x0000007806067812 */ /* 0x000fc600078ec0ff */
[----:B------:R-:W2:Y:S02]  /*5f40*/  LDL.LU R3, [R1+0x4c] ;  /* 0x00004c0001037983 */ /* 0x000ea40000300800 */
[----:B------:R-:W-:Y:S02]  /*5f50*/  IMAD R2, R2, 0x88, R6 ;  /* 0x0000008802027824 */ /* 0x000fe400078e0206 */
[----:B------:R-:W4:Y:S04]  /*5f60*/  LDL.LU R23, [R1+0x5c] ;  /* 0x00005c0001177983 */ /* 0x000f280000300800 */
[----:B------:R-:W5:Y:S04]  /*5f70*/  LDL.LU R67, [R1+0x6c] ;  /* 0x00006c0001437983 */ /* 0x000f680000300800 */
[----:B------:R-:W2:Y:S04]  /*5f80*/  LDL.LU R65, [R1+0x70] ;  /* 0x0000700001417983 */ /* 0x000ea80000300800 */
[----:B------:R-:W2:Y:S04]  /*5f90*/  LDL.LU R61, [R1+0x44] ;  /* 0x00004400013d7983 */ /* 0x000ea80000300800 */
[----:B------:R-:W-:Y:S04]  /*5fa0*/  STS [R0], R7 ;  /* 0x0000000700007388 */ /* 0x000fe80000000800 */
[----:B------:R-:W-:Y:S04]  /*5fb0*/  STS [R0+0x880], R8 ;  /* 0x0008800800007388 */ /* 0x000fe80000000800 */
[----:B------:R-:W-:Y:S04]  /*5fc0*/  STS [R0+0x20], R9 ;  /* 0x0000200900007388 */ /* 0x000fe80000000800 */
[----:B------:R-:W-:Y:S04]  /*5fd0*/  STS [R0+0x8a0], R10 ;  /* 0x0008a00a00007388 */ /* 0x000fe80000000800 */
[----:B------:R-:W-:Y:S04]  /*5fe0*/  STS [R0+0x40], R12 ;  /* 0x0000400c00007388 */ /* 0x000fe80000000800 */
[----:B------:R-:W-:Y:S04]  /*5ff0*/  STS [R0+0x8c0], R14 ;  /* 0x0008c00e00007388 */ /* 0x000fe80000000800 */
[----:B------:R-:W-:Y:S04]  /*6000*/  STS [R0+0x60], R16 ;  /* 0x0000601000007388 */ /* 0x000fe80000000800 */
[----:B------:R-:W-:Y:S04]  /*6010*/  STS [R0+0x8e0], R18 ;  /* 0x0008e01200007388 */ /* 0x000fe80000000800 */
[----:B------:R1:W-:Y:S04]  /*6020*/  STS [R0+0x80], R20 ;  /* 0x0000801400007388 */ /* 0x0003e80000000800 */
[----:B------:R-:W-:Y:S04]  /*6030*/  STS [R0+0x900], R22 ;  /* 0x0009001600007388 */ /* 0x000fe80000000800 */
[----:B------:R-:W-:Y:S04]  /*6040*/  STS [R0+0xa0], R24 ;  /* 0x0000a01800007388 */ /* 0x000fe80000000800 */
[----:B------:R-:W-:Y:S04]  /*6050*/  STS [R0+0x920], R26 ;  /* 0x0009201a00007388 */ /* 0x000fe80000000800 */
[----:B------:R-:W-:Y:S04]  /*6060*/  STS [R0+0xc0], R28 ;  /* 0x0000c01c00007388 */ /* 0x000fe80000000800 */
[----:B------:R-:W-:Y:S04]  /*6070*/  STS [R0+0x940], R30 ;  /* 0x0009401e00007388 */ /* 0x000fe80000000800 */
[----:B------:R-:W-:Y:S04]  /*6080*/  STS [R0+0xe0], R32 ;  /* 0x0000e02000007388 */ /* 0x000fe80000000800 */
[----:B------:R-:W-:Y:S01]  /*6090*/  STS [R0+0x960], R34 ;  /* 0x0009602200007388 */ /* 0x000fe20000000800 */
[----:B-1----:R-:W-:-:S03]  /*60a0*/  SHF.L.U32 R20, R2, 0x1, RZ ;  /* 0x0000000102147819 */ /* 0x002fc600000006ff */
[----:B------:R-:W-:Y:S06]  /*60b0*/  BAR.SYNC.DEFER_BLOCKING 0x0 ;  /* 0x0000000000007b1d */ /* 0x000fec0000010000 */
[----:B------:R-:W2:Y:S04]  /*60c0*/  LDL.LU R63, [R1+0x48] ;  /* 0x00004800013f7983 */ /* 0x000ea80000300800 */
[----:B------:R-:W1:Y:S04]  /*60d0*/  LDS.128 R16, [R20] ;  /* 0x0000000014107984 */ /* 0x000e680000000c00 */
[----:B------:R-:W1:Y:S04]  /*60e0*/  LDS.128 R12, [R20+0x1100] ;  /* 0x00110000140c7984 */ /* 0x000e680000000c00 */
[----:B------:R-:W1:Y:S04]  /*60f0*/  LDS.128 R8, [R20+0x2200] ;  /* 0x0022000014087984 */ /* 0x000e680000000c00 */
[----:B------:R-:W1:Y:S04]  /*6100*/  LDS.128 R4, [R20+0x3300] ;  /* 0x0033000014047984 */ /* 0x000e680000000c00 */
[----:B------:R-:W-:Y:S06]  /*6110*/  BAR.SYNC.DEFER_BLOCKING 0x0 ;  /* 0x0000000000007b1d */ /* 0x000fec0000010000 */
[----:B------:R1:W-:Y:S04]  /*6120*/  STS [R0+0x940], R62 ;  /* 0x0009403e00007388 */ /* 0x0003e80000000800 */
[----:B------:R1:W-:Y:S04]  /*6130*/  STS [R0+0xc0], R60 ;  /* 0x0000c03c00007388 */ /* 0x0003e80000000800 */
[----:B-1----:R-:W4:Y:S04]  /*6140*/  LDL.LU R62, [R1+0x50] ;  /* 0x00005000013e7983 */ /* 0x002f280000300800 */
[----:B------:R-:W4:Y:S04]  /*6150*/  LDL.LU R60, [R1+0x58] ;  /* 0x00005800013c7983 */ /* 0x000f280000300800 */
        /* <DEDUP_REMOVED lines=11> */
[----:B------:R4:W-:Y:S04]  /*6210*/  STS [R0+0x920], R58 ;  /* 0x0009203a00007388 */ /* 0x0009e80000000800 */
[----:B------:R-:W-:Y:S04]  /*6220*/  STS [R0+0xe0], R64 ;  /* 0x0000e04000007388 */ /* 0x000fe80000000800 */
[----:B------:R-:W-:Y:S04]  /*6230*/  STS [R0+0x960], R66 ;  /* 0x0009604200007388 */ /* 0x000fe80000000800 */
[----:B------:R-:W-:Y:S06]  /*6240*/  BAR.SYNC.DEFER_BLOCKING 0x0 ;  /* 0x0000000000007b1d */ /* 0x000fec0000010000 */
[----:B------:R-:W1:Y:S04]  /*6250*/  LDS.128 R52, [R20] ;  /* 0x0000000014347984 */ /* 0x000e680000000c00 */
[----:B------:R-:W1:Y:S04]  /*6260*/  LDS.128 R48, [R20+0x1100] ;  /* 0x0011000014307984 */ /* 0x000e680000000c00 */
[----:B------:R-:W1:Y:S04]  /*6270*/  LDS.128 R44, [R20+0x2200] ;  /* 0x00220000142c7984 */ /* 0x000e680000000c00 */
[----:B------:R-:W1:Y:S04]  /*6280*/  LDS.128 R40, [R20+0x3300] ;  /* 0x0033000014287984 */ /* 0x000e680000000c00 */
[----:B------:R-:W-:Y:S06]  /*6290*/  BAR.SYNC.DEFER_BLOCKING 0x0 ;  /* 0x0000000000007b1d */ /* 0x000fec0000010000 */
        /* <DEDUP_REMOVED lines=16> */
[----:B------:R-:W-:Y:S06]  /*63a0*/  BAR.SYNC.DEFER_BLOCKING 0x0 ;  /* 0x0000000000007b1d */ /* 0x000fec0000010000 */
[----:B------:R-:W4:Y:S04]  /*63b0*/  LDS.128 R36, [R20] ;  /* 0x0000000014247984 */ /* 0x000f280000000c00 */
[----:B------:R-:W4:Y:S04]  /*63c0*/  LDS.128 R32, [R20+0x1100] ;  /* 0x0011000014207984 */ /* 0x000f280000000c00 */
[----:B------:R-:W4:Y:S04]  /*63d0*/  LDS.128 R28, [R20+0x2200] ;  /* 0x00220000141c7984 */ /* 0x000f280000000c00 */
[----:B------:R-:W4:Y:S04]  /*63e0*/  LDS.128 R24, [R20+0x3300] ;  /* 0x0033000014187984 */ /* 0x000f280000000c00 */
[----:B------:R-:W-:Y:S01]  /*63f0*/  BAR.SYNC.DEFER_BLOCKING 0x0 ;  /* 0x0000000000007b1d */ /* 0x000fe20000010000 */
[----:B--2---:R-:W-:Y:S01]  /*6400*/  ISETP.GE.AND P6, PT, R61, c[0x0][0x17c], PT ;  /* 0x00005f003d007a0c */ /* 0x004fe20003fc6270 */
[----:B---3--:R-:W-:-:S03]  /*6410*/  IMAD R2, R21, c[0x0][0x18c], RZ ;  /* 0x0000630015027a24 */ /* 0x008fc600078e02ff */
[----:B------:R-:W-:Y:S02]  /*6420*/  ISETP.LT.AND P3, PT, R21, c[0x0][0x178], !P6 ;  /* 0x00005e0015007a0c */ /* 0x000fe40007761270 */
[----:B------:R-:W-:Y:S01]  /*6430*/  MOV R21, 0x2 ;  /* 0x0000000200157802 */ /* 0x000fe20000000f00 */
[C---:B------:R-:W-:Y:S01]  /*6440*/  IMAD R22, R3.reuse, c[0x0][0x18c], RZ ;  /* 0x0000630003167a24 */ /* 0x040fe200078e02ff */
[----:B------:R-:W-:Y:S01]  /*6450*/  ISETP.LT.AND P1, PT, R3, c[0x0][0x178], !P6 ;  /* 0x00005e0003007a0c */ /* 0x000fe20007721270 */
[----:B-1----:R-:W-:Y:S01]  /*6460*/  IMAD R56, R57, c[0x0][0x18c], RZ ;  /* 0x0000630039387a24 */ /* 0x002fe200078e02ff */
        /* <DEDUP_REMOVED lines=15> */
[----:B------:R1:W-:Y:S01]  /*6560*/  STS [R0+0x960], R130 ;  /* 0x0009608200007388 */ /* 0x0003e20000000800 */
[----:B------:R-:W-:-:S03]  /*6570*/  IMAD.WIDE R2, R2, R21, c[0x0][0x170] ;  /* 0x00005c0002027625 */ /* 0x000fc600078e0215 */
[----:B------:R-:W-:Y:S01]  /*6580*/  BAR.SYNC.DEFER_BLOCKING 0x0 ;  /* 0x0000000000007b1d */ /* 0x000fe20000010000 */
[----:B------:R-:W-:Y:S01]  /*6590*/  ISETP.LT.AND P2, PT, R57, c[0x0][0x178], !P6 ;  /* 0x00005e0039007a0c */ /* 0x000fe20007741270 */
[C---:B----4-:R-:W-:Y:S01]  /*65a0*/  IMAD R58, R23.reuse, c[0x0][0x18c], RZ ;  /* 0x00006300173a7a24 */ /* 0x050fe200078e02ff */
[----:B------:R-:W-:Y:S01]  /*65b0*/  ISETP.LT.AND P0, PT, R23, c[0x0][0x178], !P6 ;  /* 0x00005e0017007a0c */ /* 0x000fe20007701270 */
[----:B------:R-:W-:-:S04]  /*65c0*/  IMAD.WIDE R56, R56, R21, c[0x0][0x170] ;  /* 0x00005c0038387625 */ /* 0x000fc800078e0215 */
[----:B------:R-:W-:-:S04]  /*65d0*/  IMAD.WIDE R22, R22, R21, c[0x0][0x170] ;  /* 0x00005c0016167625 */ /* 0x000fc800078e0215 */
[----:B------:R-:W-:-:S04]  /*65e0*/  IMAD.WIDE R58, R58, R21, c[0x0][0x170] ;  /* 0x00005c003a3a7625 */ /* 0x000fc800078e0215 */
[----:B------:R-:W-:-:S04]  /*65f0*/  IMAD.WIDE R2, R61, 0x2, R2 ;  /* 0x000000023d027825 */ /* 0x000fc800078e0202 */
[----:B------:R-:W-:-:S04]  /*6600*/  IMAD.WIDE R56, R61, 0x2, R56 ;  /* 0x000000023d387825 */ /* 0x000fc800078e0238 */
[----:B------:R-:W-:Y:S01]  /*6610*/  IMAD.WIDE R22, R61, 0x2, R22 ;  /* 0x000000023d167825 */ /* 0x000fe200078e0216 */
[----:B------:R2:W-:Y:S01]  /*6620*/  @P3 STG.E.128 [R2.64], R16 ;  /* 0x0000001002003986 */ /* 0x0005e2000c101d12 */
[----:B------:R-:W-:-:S03]  /*6630*/  ISETP.LT.AND P3, PT, R65, c[0x0][0x178], !P6 ;  /* 0x00005e0041007a0c */ /* 0x000fc60007761270 */
[----:B------:R-:W-:Y:S04]  /*6640*/  @P2 STG.E.128 [R56.64], R12 ;  /* 0x0000000c38002986 */ /* 0x000fe8000c101d12 */
[----:B------:R-:W-:Y:S01]  /*6650*/  @P1 STG.E.128 [R22.64], R8 ;  /* 0x0000000816001986 */ /* 0x000fe2000c101d12 */
[----:B------:R-:W-:Y:S01]  /*6660*/  ISETP.LT.AND P2, PT, R63, c[0x0][0x178], !P6 ;  /* 0x00005e003f007a0c */ /* 0x000fe20007741270 */
[----:B-1----:R-:W-:Y:S01]  /*6670*/  IMAD R0, R60, c[0x0][0x18c], RZ ;  /* 0x000063003c007a24 */ /* 0x002fe200078e02ff */
[----:B------:R-:W-:Y:S01]  /*6680*/  ISETP.LT.AND P1, PT, R62, c[0x0][0x178], !P6 ;  /* 0x00005e003e007a0c */ /* 0x000fe20007721270 */
[----:B------:R-:W1:Y:S01]  /*6690*/  LDS.128 R12, [R20] ;  /* 0x00000000140c7984 */ /* 0x000e620000000c00 */
[----:B--2---:R-:W-:-:S05]  /*66a0*/  IMAD.WIDE R2, R61, 0x2, R58 ;  /* 0x000000023d027825 */ /* 0x004fca00078e023a */
[----:B------:R2:W-:Y:S01]  /*66b0*/  @P0 STG.E.128 [R2.64], R4 ;  /* 0x0000000402000986 */ /* 0x0005e2000c101d12 */
[----:B------:R-:W-:Y:S01]  /*66c0*/  ISETP.LT.AND P0, PT, R60, c[0x0][0x178], !P6 ;  /* 0x00005e003c007a0c */ /* 0x000fe20007701270 */
[----:B--2---:R-:W-:Y:S02]  /*66d0*/  IMAD R4, R65, c[0x0][0x18c], RZ ;  /* 0x0000630041047a24 */ /* 0x004fe400078e02ff */
[----:B------:R-:W2:Y:S01]  /*66e0*/  LDL.LU R65, [R1+0x7c] ;  /* 0x00007c0001417983 */ /* 0x000ea20000300800 */
[----:B------:R-:W-:Y:S02]  /*66f0*/  IMAD R3, R63, c[0x0][0x18c], RZ ;  /* 0x000063003f037a24 */ /* 0x000fe400078e02ff */
[----:B------:R-:W-:Y:S01]  /*6700*/  IMAD R2, R62, c[0x0][0x18c], RZ ;  /* 0x000063003e027a24 */ /* 0x000fe200078e02ff */
[----:B------:R-:W3:Y:S04]  /*6710*/  LDL.LU R64, [R1+0x80] ;  /* 0x0000800001407983 */ /* 0x000ee80000300800 */
[----:B------:R-:W4:Y:S04]  /*6720*/  LDL.LU R63, [R1+0x64] ;  /* 0x00006400013f7983 */ /* 0x000f280000300800 */
[----:B------:R-:W4:Y:S04]  /*6730*/  LDL.LU R62, [R1+0x68] ;  /* 0x00006800013e7983 */ /* 0x000f280000300800 */
[----:B------:R-:W4:Y:S04]  /*6740*/  LDL.LU R60, [R1+0x74] ;  /* 0x00007400013c7983 */ /* 0x000f280000300800 */
[----:B------:R-:W4:Y:S04]  /*6750*/  LDL.LU R59, [R1+0x78] ;  /* 0x00007800013b7983 */ /* 0x000f280000300800 */
[----:B------:R-:W4:Y:S01]  /*6760*/  LDL.LU R58, [R1+0x84] ;  /* 0x00008400013a7983 */ /* 0x000f220000300800 */
[C---:B-----5:R-:W-:Y:S01]  /*6770*/  IMAD R8, R67.reuse, c[0x0][0x18c], RZ ;  /* 0x0000630043087a24 */ /* 0x060fe200078e02ff */
[----:B------:R-:W-:Y:S01]  /*6780*/  ISETP.LT.AND P4, PT, R67, c[0x0][0x178], !P6 ;  /* 0x00005e0043007a0c */ /* 0x000fe20007781270 */
[----:B------:R-:W-:-:S02]  /*6790*/  IMAD.WIDE R22, R4, R21, c[0x0][0x170] ;  /* 0x00005c0004167625 */ /* 0x000fc400078e0215 */
[----:B------:R-:W-:Y:S02]  /*67a0*/  LDS.128 R4, [R20+0x2200] ;  /* 0x0022000014047984 */ /* 0x000fe40000000c00 */
[-C--:B------:R-:W-:Y:S02]  /*67b0*/  IMAD.WIDE R56, R8, R21.reuse, c[0x0][0x170] ;  /* 0x00005c0008387625 */ /* 0x080fe400078e0215 */
[----:B------:R-:W5:Y:S02]  /*67c0*/  LDS.128 R8, [R20+0x1100] ;  /* 0x0011000014087984 */ /* 0x000f640000000c00 */
[----:B------:R-:W-:-:S04]  /*67d0*/  IMAD.WIDE R18, R3, R21, c[0x0][0x170] ;  /* 0x00005c0003127625 */ /* 0x000fc800078e0215 */
[----:B------:R-:W-:-:S04]  /*67e0*/  IMAD.WIDE R16, R2, R21, c[0x0][0x170] ;  /* 0x00005c0002107625 */ /* 0x000fc800078e0215 */
[----:B------:R-:W-:-:S04]  /*67f0*/  IMAD.WIDE R2, R0, R21, c[0x0][0x170] ;  /* 0x00005c0000027625 */ /* 0x000fc800078e0215 */
[----:B------:R-:W-:-:S04]  /*6800*/  IMAD.WIDE R56, R61, 0x2, R56 ;  /* 0x000000023d387825 */ /* 0x000fc800078e0238 */
[C---:B------:R-:W-:Y:S01]  /*6810*/  IMAD.WIDE R22, R61.reuse, 0x2, R22 ;  /* 0x000000023d167825 */ /* 0x040fe200078e0216 */
[----:B------:R-:W-:Y:S03]  /*6820*/  @P4 STG.E.128 [R56.64], R52 ;  /* 0x0000003438004986 */ /* 0x000fe6000c101d12 */
[C---:B------:R-:W-:Y:S01]  /*6830*/  IMAD.WIDE R18, R61.reuse, 0x2, R18 ;  /* 0x000000023d127825 */ /* 0x040fe200078e0212 */
[----:B------:R-:W-:Y:S03]  /*6840*/  @P3 STG.E.128 [R22.64], R48 ;  /* 0x0000003016003986 */ /* 0x000fe6000c101d12 */
[C---:B------:R-:W-:Y:S01]  /*6850*/  IMAD.WIDE R16, R61.reuse, 0x2, R16 ;  /* 0x000000023d107825 */ /* 0x040fe200078e0210 */
[----:B------:R-:W-:Y:S03]  /*6860*/  @P2 STG.E.128 [R18.64], R44 ;  /* 0x0000002c12002986 */ /* 0x000fe6000c101d12 */
[----:B------:R-:W-:Y:S01]  /*6870*/  IMAD.WIDE R2, R61, 0x2, R2 ;  /* 0x000000023d027825 */ /* 0x000fe200078e0202 */
[----:B------:R-:W-:Y:S04]  /*6880*/  @P1 STG.E.128 [R16.64], R40 ;  /* 0x0000002810001986 */ /* 0x000fe8000c101d12 */
[----:B------:R2:W-:Y:S02]  /*6890*/  @P0 STG.E.128 [R2.64], R36 ;  /* 0x0000002402000986 */ /* 0x0005e4000c101d12 */
[C---:B--2---:R-:W-:Y:S01]  /*68a0*/  IMAD R2, R65.reuse, c[0x0][0x18c], RZ ;  /* 0x0000630041027a24 */ /* 0x044fe200078e02ff */
[----:B------:R-:W-:-:S03]  /*68b0*/  ISETP.LT.AND P5, PT, R65, c[0x0][0x178], !P6 ;  /* 0x00005e0041007a0c */ /* 0x000fc600077a1270 */
[----:B------:R-:W-:Y:S01]  /*68c0*/  IMAD.WIDE R2, R2, R21, c[0x0][0x170] ;  /* 0x00005c0002027625 */ /* 0x000fe200078e0215 */
[----:B---3--:R-:W-:-:S03]  /*68d0*/  ISETP.LT.AND P4, PT, R64, c[0x0][0x178], !P6 ;  /* 0x00005e0040007a0c */ /* 0x008fc60007781270 */
[----:B------:R-:W-:Y:S02]  /*68e0*/  IMAD R16, R64, c[0x0][0x18c], RZ ;  /* 0x0000630040107a24 */ /* 0x000fe400078e02ff */
[C---:B----4-:R-:W-:Y:S01]  /*68f0*/  IMAD R22, R63.reuse, c[0x0][0x18c], RZ ;  /* 0x000063003f167a24 */ /* 0x050fe200078e02ff */
[----:B------:R-:W-:Y:S01]  /*6900*/  ISETP.LT.AND P3, PT, R63, c[0x0][0x178], !P6 ;  /* 0x00005e003f007a0c */ /* 0x000fe20007761270 */
[C---:B------:R-:W-:Y:S01]  /*6910*/  IMAD R18, R62.reuse, c[0x0][0x18c], RZ ;  /* 0x000063003e127a24 */ /* 0x040fe200078e02ff */
[----:B------:R-:W-:Y:S01]  /*6920*/  ISETP.LT.AND P2, PT, R62, c[0x0][0x178], !P6 ;  /* 0x00005e003e007a0c */ /* 0x000fe20007741270 */
[----:B------:R-:W-:Y:S01]  /*6930*/  IMAD.WIDE R16, R16, R21, c[0x0][0x170] ;  /* 0x00005c0010107625 */ /* 0x000fe200078e0215 */
[----:B------:R-:W-:-:S03]  /*6940*/  ISETP.LT.AND P1, PT, R60, c[0x0][0x178], !P6 ;  /* 0x00005e003c007a0c */ /* 0x000fc60007721270 */
[----:B------:R-:W-:Y:S02]  /*6950*/  IMAD R36, R60, c[0x0][0x18c], RZ ;  /* 0x000063003c247a24 */ /* 0x000fe400078e02ff */
[----:B------:R-:W-:Y:S02]  /*6960*/  IMAD R38, R59, c[0x0][0x18c], RZ ;  /* 0x000063003b267a24 */ /* 0x000fe400078e02ff */
[----:B------:R-:W-:Y:S01]  /*6970*/  IMAD.WIDE R2, R61, 0x2, R2 ;  /* 0x000000023d027825 */ /* 0x000fe200078e0202 */
[----:B------:R-:W-:-:S03]  /*6980*/  ISETP.LT.AND P0, PT, R59, c[0x0][0x178], !P6 ;  /* 0x00005e003b007a0c */ /* 0x000fc60007701270 */
[-C--:B------:R-:W-:Y:S01]  /*6990*/  IMAD.WIDE R22, R22, R21.reuse, c[0x0][0x170] ;  /* 0x00005c0016167625 */ /* 0x080fe200078e0215 */
[----:B------:R2:W-:Y:S03]  /*69a0*/  @P5 STG.E.128 [R2.64], R32 ;  /* 0x0000002002005986 */ /* 0x0005e6000c101d12 */
[----:B------:R-:W-:-:S04]  /*69b0*/  IMAD.WIDE R18, R18, R21, c[0x0][0x170] ;  /* 0x00005c0012127625 */ /* 0x000fc800078e0215 */
[----:B------:R-:W-:Y:S01]  /*69c0*/  IMAD.WIDE R36, R36, R21, c[0x0][0x170] ;  /* 0x00005c0024247625 */ /* 0x000fe200078e0215 */
[----:B------:R-:W-:-:S03]  /*69d0*/  ISETP.LT.AND P6, PT, R58, c[0x0][0x178], !P6 ;  /* 0x00005e003a007a0c */ /* 0x000fc600077c1270 */
[----:B------:R-:W-:-:S04]  /*69e0*/  IMAD.WIDE R38, R38, R21, c[0x0][0x170] ;  /* 0x00005c0026267625 */ /* 0x000fc800078e0215 */
[----:B------:R-:W-:-:S04]  /*69f0*/  IMAD.WIDE R22, R61, 0x2, R22 ;  /* 0x000000023d167825 */ /* 0x000fc800078e0216 */
[----:B------:R-:W-:-:S04]  /*6a00*/  IMAD.WIDE R18, R61, 0x2, R18 ;  /* 0x000000023d127825 */ /* 0x000fc800078e0212 */
[----:B------:R-:W-:Y:S02]  /*6a10*/  IMAD R0, R58, c[0x0][0x18c], RZ ;  /* 0x000063003a007a24 */ /* 0x000fe400078e02ff */
[----:B--2---:R-:W-:-:S04]  /*6a20*/  IMAD.WIDE R32, R61, 0x2, R16 ;  /* 0x000000023d207825 */ /* 0x004fc800078e0210 */
[C---:B------:R-:W-:Y:S01]  /*6a30*/  IMAD.WIDE R16, R61.reuse, 0x2, R36 ;  /* 0x000000023d107825 */ /* 0x040fe200078e0224 */
[----:B------:R-:W-:Y:S03]  /*6a40*/  @P4 STG.E.128 [R32.64], R28 ;  /* 0x0000001c20004986 */ /* 0x000fe6000c101d12 */
[----:B------:R-:W-:Y:S01]  /*6a50*/  IMAD.WIDE R2, R61, 0x2, R38 ;  /* 0x000000023d027825 */ /* 0x000fe200078e0226 */
[----:B------:R-:W-:Y:S04]  /*6a60*/  @P3 STG.E.128 [R22.64], R24 ;  /* 0x0000001816003986 */ /* 0x000fe8000c101d12 */
[----:B-1----:R-:W-:Y:S04]  /*6a70*/  @P2 STG.E.128 [R18.64], R12 ;  /* 0x0000000c12002986 */ /* 0x002fe8000c101d12 */
[----:B-----5:R-:W-:Y:S04]  /*6a80*/  @P1 STG.E.128 [R16.64], R8 ;  /* 0x0000000810001986 */ /* 0x020fe8000c101d12 */
[----:B------:R1:W-:Y:S02]  /*6a90*/  @P0 STG.E.128 [R2.64], R4 ;  /* 0x0000000402000986 */ /* 0x0003e4000c101d12 */
[----:B-1----:R-:W-:-:S06]  /*6aa0*/  IMAD.WIDE R2, R0, R21, c[0x0][0x170] ;  /* 0x00005c0000027625 */ /* 0x002fcc00078e0215 */
[----:B------:R-:W-:Y:S01]  /*6ab0*/  IMAD.WIDE R2, R61, 0x2, R2 ;  /* 0x000000023d027825 */ /* 0x000fe200078e0202 */
[----:B------:R-:W-:Y:S06]  /*6ac0*/  @!P6 EXIT ;  /* 0x000000000000e94d */ /* 0x000fec0003800000 */
[----:B------:R-:W1:Y:S04]  /*6ad0*/  LDS.128 R4, [R20+0x3300] ;  /* 0x0033000014047984 */ /* 0x000e680000000c00 */
[----:B-1----:R-:W-:Y:S01]  /*6ae0*/  STG.E.128 [R2.64], R4 ;  /* 0x0000000402007986 */ /* 0x002fe2000c101d12 */
[----:B------:R-:W-:Y:S05]  /*6af0*/  EXIT ;  /* 0x000000000000794d */ /* 0x000fea0003800000 */
.L_x_2:
[----:B------:R-:W-:-:S00]  /*6b00*/  BRA `(.L_x_2) ;  /* 0xfffffff000007947 */ /* 0x000fc0000383ffff */
[----:B------:R-:W-:-:S00]  /*6b10*/  NOP ;  /* 0x0000000000007918 */ /* 0x000fc00000000000 */
        /* <DEDUP_REMOVED lines=14> */
.L_x_3:


//--------------------- .nv.shared.matmul_kernel  --------------------------
	.section	.nv.shared.matmul_kernel,"aw",@nobits
	.sectionflags	@""
	.align	16
